	.target	sm_90a

	.elftype	@"ET_EXEC"


//--------------------- .note.nv.tkinfo           --------------------------
	.section	.note.nv.tkinfo,"",@"SHT_NOTE"
	.sectionflags	@"SHF_NOTE_NV_TKINFO"
	.tkinfo
        /*0018*/ 	.word	0x00000002
        /*0030*/ 	.string	""
        /*0030*/ 	.string	"ptxas"
        /*0030*/ 	.string	"Cuda compilation tools, release 13.0, V13.0.88"
        /*0030*/ 	.string	"Build cuda_13.0.r13.0/compiler.36424714_0"
        /*0030*/ 	.string	"-arch sm_90a -m 64 "



//--------------------- .note.nv.cuinfo           --------------------------
	.section	.note.nv.cuinfo,"",@"SHT_NOTE"
	.sectionflags	@"SHF_NOTE_NV_CUINFO"
        /*0018*/ 	.short	0x0002
        /*001a*/ 	.short	0x005a
        /*001c*/ 	.short	0x0082
	.zero		2


//--------------------- .nv.info                  --------------------------
	.section	.nv.info,"",@"SHT_CUDA_INFO"
	.align	4


	//----- nvinfo : EIATTR_REGCOUNT
	.align		4
        /*0000*/ 	.byte	0x04, 0x2f
        /*0002*/ 	.short	(.L_18 - .L_17)
	.align		4
.L_17:
        /*0004*/ 	.word	index@(_ZN7cutlass13device_kernelINS_4gemm6kernel13GemmUniversalIN4cute5tupleIJiiiiEEENS1_10collective13CollectiveMmaINS1_34MainloopSm90TmaGmmaWarpSpecializedILi6ENS5_IJNS4_1CILi2EEENSA_ILi1EEESC_EEENS1_35KernelTmaWarpSpecializedCooperativeEEENS5_IJNSA_ILi128EEESG_NSA_ILi64EEEEEENS_10bfloat16_tENS5_IJlSC_lEEESJ_SK_NS4_8TiledMMAINS4_8MMA_AtomIJNS4_4SM904GMMA28MMA_64x128x16_F32BF16BF16_SSILNSO_5MajorE0ELSQ_0ELNSO_7ScaleInE1ELSR_1EEEEEENS4_6LayoutISD_NS5_IJSC_NSA_ILi0EEESV_EEEEENS5_IJNS4_10UnderscoreESY_SY_EEEEENS4_13SM90_TMA_LOADENS4_14ComposedLayoutINS4_7SwizzleILi3ELi4ELi3EEENS4_18smem_ptr_flag_bitsILi16EEENSU_INS5_IJNSA_ILi8EEESH_EEENS5_IJSH_SC_EEEEEEEvNS4_8identityENS4_23SM90_TMA_LOAD_MULTICASTES1B_vS1C_EENS_8epilogue10collective18CollectiveEpilogueINS1F_22Sm90TmaWarpSpecializedILi4ELi2ELi16ELb1ELb0EEEJSI_NS5_IJSG_NSA_ILi32EEEEEESJ_SK_SJ_SK_NS1F_6fusion15FusionCallbacksIS1J_NS1M_17LinCombPerRowBiasISJ_fSJ_SJ_fLi8ELNS_15FloatRoundStyleE2EEESI_S1L_JEEES11_NS12_INS13_ILi2ELi4ELi3EEES16_NSU_INS5_IJS17_S1K_EEENS5_IJS1K_SC_EEEEEEENS4_17SM75_U32x4_LDSM_NENS4_14SM90_TMA_STOREES1W_NS4_17SM90_U32x4_STSM_NENS4_9Copy_AtomIJS1Z_NS_6half_tEEEEvEEEvvEEEEvNT_6ParamsE)
        /*0008*/ 	.word	0x000000a8


	//----- nvinfo : EIATTR_FRAME_SIZE
	.align		4
.L_18:
        /*000c*/ 	.byte	0x04, 0x11
        /*000e*/ 	.short	(.L_20 - .L_19)
	.align		4
.L_19:
        /*0010*/ 	.word	index@(_ZN7cutlass13device_kernelINS_4gemm6kernel13GemmUniversalIN4cute5tupleIJiiiiEEENS1_10collective13CollectiveMmaINS1_34MainloopSm90TmaGmmaWarpSpecializedILi6ENS5_IJNS4_1CILi2EEENSA_ILi1EEESC_EEENS1_35KernelTmaWarpSpecializedCooperativeEEENS5_IJNSA_ILi128EEESG_NSA_ILi64EEEEEENS_10bfloat16_tENS5_IJlSC_lEEESJ_SK_NS4_8TiledMMAINS4_8MMA_AtomIJNS4_4SM904GMMA28MMA_64x128x16_F32BF16BF16_SSILNSO_5MajorE0ELSQ_0ELNSO_7ScaleInE1ELSR_1EEEEEENS4_6LayoutISD_NS5_IJSC_NSA_ILi0EEESV_EEEEENS5_IJNS4_10UnderscoreESY_SY_EEEEENS4_13SM90_TMA_LOADENS4_14ComposedLayoutINS4_7SwizzleILi3ELi4ELi3EEENS4_18smem_ptr_flag_bitsILi16EEENSU_INS5_IJNSA_ILi8EEESH_EEENS5_IJSH_SC_EEEEEEEvNS4_8identityENS4_23SM90_TMA_LOAD_MULTICASTES1B_vS1C_EENS_8epilogue10collective18CollectiveEpilogueINS1F_22Sm90TmaWarpSpecializedILi4ELi2ELi16ELb1ELb0EEEJSI_NS5_IJSG_NSA_ILi32EEEEEESJ_SK_SJ_SK_NS1F_6fusion15FusionCallbacksIS1J_NS1M_17LinCombPerRowBiasISJ_fSJ_SJ_fLi8ELNS_15FloatRoundStyleE2EEESI_S1L_JEEES11_NS12_INS13_ILi2ELi4ELi3EEES16_NSU_INS5_IJS17_S1K_EEENS5_IJS1K_SC_EEEEEEENS4_17SM75_U32x4_LDSM_NENS4_14SM90_TMA_STOREES1W_NS4_17SM90_U32x4_STSM_NENS4_9Copy_AtomIJS1Z_NS_6half_tEEEEvEEEvvEEEEvNT_6ParamsE)
        /*0014*/ 	.word	0x00000000


	//----- nvinfo : EIATTR_MIN_STACK_SIZE
	.align		4
.L_20:
        /*0018*/ 	.byte	0x04, 0x12
        /*001a*/ 	.short	(.L_22 - .L_21)
	.align		4
.L_21:
        /*001c*/ 	.word	index@(_ZN7cutlass13device_kernelINS_4gemm6kernel13GemmUniversalIN4cute5tupleIJiiiiEEENS1_10collective13CollectiveMmaINS1_34MainloopSm90TmaGmmaWarpSpecializedILi6ENS5_IJNS4_1CILi2EEENSA_ILi1EEESC_EEENS1_35KernelTmaWarpSpecializedCooperativeEEENS5_IJNSA_ILi128EEESG_NSA_ILi64EEEEEENS_10bfloat16_tENS5_IJlSC_lEEESJ_SK_NS4_8TiledMMAINS4_8MMA_AtomIJNS4_4SM904GMMA28MMA_64x128x16_F32BF16BF16_SSILNSO_5MajorE0ELSQ_0ELNSO_7ScaleInE1ELSR_1EEEEEENS4_6LayoutISD_NS5_IJSC_NSA_ILi0EEESV_EEEEENS5_IJNS4_10UnderscoreESY_SY_EEEEENS4_13SM90_TMA_LOADENS4_14ComposedLayoutINS4_7SwizzleILi3ELi4ELi3EEENS4_18smem_ptr_flag_bitsILi16EEENSU_INS5_IJNSA_ILi8EEESH_EEENS5_IJSH_SC_EEEEEEEvNS4_8identityENS4_23SM90_TMA_LOAD_MULTICASTES1B_vS1C_EENS_8epilogue10collective18CollectiveEpilogueINS1F_22Sm90TmaWarpSpecializedILi4ELi2ELi16ELb1ELb0EEEJSI_NS5_IJSG_NSA_ILi32EEEEEESJ_SK_SJ_SK_NS1F_6fusion15FusionCallbacksIS1J_NS1M_17LinCombPerRowBiasISJ_fSJ_SJ_fLi8ELNS_15FloatRoundStyleE2EEESI_S1L_JEEES11_NS12_INS13_ILi2ELi4ELi3EEES16_NSU_INS5_IJS17_S1K_EEENS5_IJS1K_SC_EEEEEEENS4_17SM75_U32x4_LDSM_NENS4_14SM90_TMA_STOREES1W_NS4_17SM90_U32x4_STSM_NENS4_9Copy_AtomIJS1Z_NS_6half_tEEEEvEEEvvEEEEvNT_6ParamsE)
        /*0020*/ 	.word	0x00000000
.L_22:


//--------------------- .nv.compat                --------------------------
	.section	.nv.compat,"",@"SHT_CUDA_COMPAT_INFO"
	.align	4
        /*0000*/ 	.byte	0x02, 0x09, 0x01, 0x00, 0x02, 0x02, 0x04, 0x00, 0x02, 0x05, 0x05, 0x00, 0x03, 0x07, 0x01, 0x01
        /*0010*/ 	.byte	0x02, 0x03, 0x01, 0x00, 0x02, 0x06, 0x01, 0x00, 0x04, 0x0b, 0x08, 0x00, 0x00, 0x00, 0x00, 0x00
        /*0020*/ 	.byte	0x00, 0x00, 0x00, 0x00


//--------------------- .nv.info._ZN7cutlass13device_kernelINS_4gemm6kernel13GemmUniversalIN4cute5tupleIJiiiiEEENS1_10collective13CollectiveMmaINS1_34MainloopSm90TmaGmmaWarpSpecializedILi6ENS5_IJNS4_1CILi2EEENSA_ILi1EEESC_EEENS1_35KernelTmaWarpSpecializedCooperativeEEENS5_IJNSA_ILi128EEESG_NSA_ILi64EEEEEENS_10bfloat16_tENS5_IJlSC_lEEESJ_SK_NS4_8TiledMMAINS4_8MMA_AtomIJNS4_4SM904GMMA28MMA_64x128x16_F32BF16BF16_SSILNSO_5MajorE0ELSQ_0ELNSO_7ScaleInE1ELSR_1EEEEEENS4_6LayoutISD_NS5_IJSC_NSA_ILi0EEESV_EEEEENS5_IJNS4_10UnderscoreESY_SY_EEEEENS4_13SM90_TMA_LOADENS4_14ComposedLayoutINS4_7SwizzleILi3ELi4ELi3EEENS4_18smem_ptr_flag_bitsILi16EEENSU_INS5_IJNSA_ILi8EEESH_EEENS5_IJSH_SC_EEEEEEEvNS4_8identityENS4_23SM90_TMA_LOAD_MULTICASTES1B_vS1C_EENS_8epilogue10collective18CollectiveEpilogueINS1F_22Sm90TmaWarpSpecializedILi4ELi2ELi16ELb1ELb0EEEJSI_NS5_IJSG_NSA_ILi32EEEEEESJ_SK_SJ_SK_NS1F_6fusion15FusionCallbacksIS1J_NS1M_17LinCombPerRowBiasISJ_fSJ_SJ_fLi8ELNS_15FloatRoundStyleE2EEESI_S1L_JEEES11_NS12_INS13_ILi2ELi4ELi3EEES16_NSU_INS5_IJS17_S1K_EEENS5_IJS1K_SC_EEEEEEENS4_17SM75_U32x4_LDSM_NENS4_14SM90_TMA_STOREES1W_NS4_17SM90_U32x4_STSM_NENS4_9Copy_AtomIJS1Z_NS_6half_tEEEEvEEEvvEEEEvNT_6ParamsE --------------------------
	.section	.nv.info._ZN7cutlass13device_kernelINS_4gemm6kernel13GemmUniversalIN4cute5tupleIJiiiiEEENS1_10collective13CollectiveMmaINS1_34MainloopSm90TmaGmmaWarpSpecializedILi6ENS5_IJNS4_1CILi2EEENSA_ILi1EEESC_EEENS1_35KernelTmaWarpSpecializedCooperativeEEENS5_IJNSA_ILi128EEESG_NSA_ILi64EEEEEENS_10bfloat16_tENS5_IJlSC_lEEESJ_SK_NS4_8TiledMMAINS4_8MMA_AtomIJNS4_4SM904GMMA28MMA_64x128x16_F32BF16BF16_SSILNSO_5MajorE0ELSQ_0ELNSO_7ScaleInE1ELSR_1EEEEEENS4_6LayoutISD_NS5_IJSC_NSA_ILi0EEESV_EEEEENS5_IJNS4_10UnderscoreESY_SY_EEEEENS4_13SM90_TMA_LOADENS4_14ComposedLayoutINS4_7SwizzleILi3ELi4ELi3EEENS4_18smem_ptr_flag_bitsILi16EEENSU_INS5_IJNSA_ILi8EEESH_EEENS5_IJSH_SC_EEEEEEEvNS4_8identityENS4_23SM90_TMA_LOAD_MULTICASTES1B_vS1C_EENS_8epilogue10collective18CollectiveEpilogueINS1F_22Sm90TmaWarpSpecializedILi4ELi2ELi16ELb1ELb0EEEJSI_NS5_IJSG_NSA_ILi32EEEEEESJ_SK_SJ_SK_NS1F_6fusion15FusionCallbacksIS1J_NS1M_17LinCombPerRowBiasISJ_fSJ_SJ_fLi8ELNS_15FloatRoundStyleE2EEESI_S1L_JEEES11_NS12_INS13_ILi2ELi4ELi3EEES16_NSU_INS5_IJS17_S1K_EEENS5_IJS1K_SC_EEEEEEENS4_17SM75_U32x4_LDSM_NENS4_14SM90_TMA_STOREES1W_NS4_17SM90_U32x4_STSM_NENS4_9Copy_AtomIJS1Z_NS_6half_tEEEEvEEEvvEEEEvNT_6ParamsE,"",@"SHT_CUDA_INFO"
	.sectionflags	@""
	.align	4


	//----- nvinfo : EIATTR_CUDA_API_VERSION
	.align		4
        /*0000*/ 	.byte	0x04, 0x37
        /*0002*/ 	.short	(.L_24 - .L_23)
.L_23:
        /*0004*/ 	.word	0x00000082


	//----- nvinfo : EIATTR_KPARAM_INFO
	.align		4
.L_24:
        /*0008*/ 	.byte	0x04, 0x17
        /*000a*/ 	.short	(.L_26 - .L_25)
.L_25:
        /*000c*/ 	.word	0x00000000
        /*0010*/ 	.short	0x0000
        /*0012*/ 	.short	0x0070
        /*0014*/ 	.byte	0x00, 0xf0, 0x01, 0x1c


	//----- nvinfo : EIATTR_SPARSE_MMA_MASK
	.align		4
.L_26:
        /*0018*/ 	.byte	0x03, 0x50
        /*001a*/ 	.short	0x0000


	//----- nvinfo : EIATTR_MAXREG_COUNT
	.align		4
        /*001c*/ 	.byte	0x03, 0x1b
        /*001e*/ 	.short	0x00a8


	//----- nvinfo : EIATTR_NUM_BARRIERS
	.align		4
        /*0020*/ 	.byte	0x02, 0x4c
        /*0022*/ 	.byte	0x02
	.zero		1


	//----- nvinfo : EIATTR_EXTERNS
	.align		4
        /*0024*/ 	.byte	0x04, 0x0f
        /*0026*/ 	.short	(.L_28 - .L_27)


	//   ....[0]....
	.align		4
.L_27:
        /*0028*/ 	.word	index@(__assertfail)


	//----- nvinfo : EIATTR_MERCURY_ISA_VERSION
	.align		4
.L_28:
        /*002c*/ 	.byte	0x03, 0x5f
        /*002e*/ 	.short	0x0101


	//----- nvinfo : EIATTR_INT_WARP_WIDE_INSTR_OFFSETS
	.align		4
        /*0030*/ 	.byte	0x04, 0x31
        /*0032*/ 	.short	(.L_30 - .L_29)


	//   ....[0]....
.L_29:
        /*0034*/ 	.word	0x00000990


	//   ....[1]....
        /*0038*/ 	.word	0x000009a0


	//   ....[2]....
        /*003c*/ 	.word	0x00000b20


	//----- nvinfo : EIATTR_COOP_GROUP_MASK_REGIDS
	.align		4
.L_30:
        /*0040*/ 	.byte	0x04, 0x29
        /*0042*/ 	.short	(.L_32 - .L_31)


	//   ....[0]....
.L_31:
        /*0044*/ 	.word	0xffffffff


	//   ....[1]....
        /*0048*/ 	.word	0xffffffff


	//   ....[2]....
        /*004c*/ 	.word	0xffffffff


	//   ....[3]....
        /*0050*/ 	.word	0xffffffff


	//   ....[4]....
        /*0054*/ 	.word	0xffffffff


	//   ....[5]....
        /*0058*/ 	.word	0xffffffff


	//   ....[6]....
        /*005c*/ 	.word	0xffffffff


	//----- nvinfo : EIATTR_COOP_GROUP_INSTR_OFFSETS
	.align		4
.L_32:
        /*0060*/ 	.byte	0x04, 0x28
        /*0062*/ 	.short	(.L_34 - .L_33)


	//   ....[0]....
.L_33:
        /*0064*/ 	.word	0x00000070


	//   ....[1]....
        /*0068*/ 	.word	0x00000080


	//   ....[2]....
        /*006c*/ 	.word	0x00000430


	//   ....[3]....
        /*0070*/ 	.word	0x00000600


	//   ....[4]....
        /*0074*/ 	.word	0x000007b0


	//   ....[5]....
        /*0078*/ 	.word	0x00000cc0


	//   ....[6]....
        /*007c*/ 	.word	0x00001790


	//----- nvinfo : EIATTR_REG_RECONFIG
	.align		4
.L_34:
        /*0080*/ 	.byte	0x01, 0x54
	.zero		2


	//----- nvinfo : EIATTR_SYSCALL_OFFSETS
	.align		4
        /*0084*/ 	.byte	0x04, 0x46
        /*0086*/ 	.short	(.L_36 - .L_35)


	//   ....[0]....
.L_35:
        /*0088*/ 	.word	0x00001950


	//   ....[1]....
        /*008c*/ 	.word	0x00002480


	//   ....[2]....
        /*0090*/ 	.word	0x00002570


	//----- nvinfo : EIATTR_MBARRIER_INSTR_OFFSETS
	.align		4
.L_36:
        /*0094*/ 	.byte	0x04, 0x39
        /*0096*/ 	.short	(.L_38 - .L_37)


	//   ....[0]....
.L_37:
        /*0098*/ 	.word	0x00000530
        /*009c*/ 	.word	0x000000ff
        /*00a0*/ 	.word	0x00000000
        /*00a4*/ 	.short	0x0100
        /*00a6*/ 	.byte	0x08
	.zero		1


	//   ....[1]....
        /*00a8*/ 	.word	0x00000540
        /*00ac*/ 	.word	0x000000ff
        /*00b0*/ 	.word	0x00000030
        /*00b4*/ 	.short	0x0100
        /*00b6*/ 	.byte	0x08
	.zero		1


	//   ....[2]....
        /*00b8*/ 	.word	0x00000550
        /*00bc*/ 	.word	0x000000ff
        /*00c0*/ 	.word	0x00000008
        /*00c4*/ 	.short	0x0100
        /*00c6*/ 	.byte	0x08
	.zero		1


	//   ....[3]....
        /*00c8*/ 	.word	0x00000560
        /*00cc*/ 	.word	0x000000ff
        /*00d0*/ 	.word	0x00000038
        /*00d4*/ 	.short	0x0100
        /*00d6*/ 	.byte	0x08
	.zero		1


	//   ....[4]....
        /*00d8*/ 	.word	0x00000570
        /*00dc*/ 	.word	0x000000ff
        /*00e0*/ 	.word	0x00000010
        /*00e4*/ 	.short	0x0100
        /*00e6*/ 	.byte	0x08
	.zero		1


	//   ....[5]....
        /*00e8*/ 	.word	0x00000580
        /*00ec*/ 	.word	0x000000ff
        /*00f0*/ 	.word	0x00000040
        /*00f4*/ 	.short	0x0100
        /*00f6*/ 	.byte	0x08
	.zero		1


	//   ....[6]....
        /*00f8*/ 	.word	0x00000590
        /*00fc*/ 	.word	0x000000ff
        /*0100*/ 	.word	0x00000018
        /*0104*/ 	.short	0x0100
        /*0106*/ 	.byte	0x08
	.zero		1


	//   ....[7]....
        /*0108*/ 	.word	0x000005a0
        /*010c*/ 	.word	0x000000ff
        /*0110*/ 	.word	0x00000048
        /*0114*/ 	.short	0x0100
        /*0116*/ 	.byte	0x08
	.zero		1


	//   ....[8]....
        /*0118*/ 	.word	0x000005b0
        /*011c*/ 	.word	0x000000ff
        /*0120*/ 	.word	0x00000020
        /*0124*/ 	.short	0x0100
        /*0126*/ 	.byte	0x08
	.zero		1


	//   ....[9]....
        /*0128*/ 	.word	0x000005c0
        /*012c*/ 	.word	0x000000ff
        /*0130*/ 	.word	0x00000050
        /*0134*/ 	.short	0x0100
        /*0136*/ 	.byte	0x08
	.zero		1


	//   ....[10]....
        /*0138*/ 	.word	0x000005d0
        /*013c*/ 	.word	0x000000ff
        /*0140*/ 	.word	0x00000028
        /*0144*/ 	.short	0x0100
        /*0146*/ 	.byte	0x08
	.zero		1


	//   ....[11]....
        /*0148*/ 	.word	0x000005e0
        /*014c*/ 	.word	0x000000ff
        /*0150*/ 	.word	0x00000058
        /*0154*/ 	.short	0x0100
        /*0156*/ 	.byte	0x08
	.zero		1


	//   ....[12]....
        /*0158*/ 	.word	0x00000710
        /*015c*/ 	.word	0x000000ff
        /*0160*/ 	.word	0x00000060
        /*0164*/ 	.short	0x0100
        /*0166*/ 	.byte	0x08
	.zero		1


	//   ....[13]....
        /*0168*/ 	.word	0x00000720
        /*016c*/ 	.word	0x000000ff
        /*0170*/ 	.word	0x00000080
        /*0174*/ 	.short	0x0100
        /*0176*/ 	.byte	0x08
	.zero		1


	//   ....[14]....
        /*0178*/ 	.word	0x00000730
        /*017c*/ 	.word	0x000000ff
        /*0180*/ 	.word	0x00000068
        /*0184*/ 	.short	0x0100
        /*0186*/ 	.byte	0x08
	.zero		1


	//   ....[15]....
        /*0188*/ 	.word	0x00000740
        /*018c*/ 	.word	0x000000ff
        /*0190*/ 	.word	0x00000088
        /*0194*/ 	.short	0x0100
        /*0196*/ 	.byte	0x08
	.zero		1


	//   ....[16]....
        /*0198*/ 	.word	0x00000750
        /*019c*/ 	.word	0x000000ff
        /*01a0*/ 	.word	0x00000070
        /*01a4*/ 	.short	0x0100
        /*01a6*/ 	.byte	0x08
	.zero		1


	//   ....[17]....
        /*01a8*/ 	.word	0x00000760
        /*01ac*/ 	.word	0x000000ff
        /*01b0*/ 	.word	0x00000090
        /*01b4*/ 	.short	0x0100
        /*01b6*/ 	.byte	0x08
	.zero		1


	//   ....[18]....
        /*01b8*/ 	.word	0x00000770
        /*01bc*/ 	.word	0x000000ff
        /*01c0*/ 	.word	0x00000078
        /*01c4*/ 	.short	0x0100
        /*01c6*/ 	.byte	0x08
	.zero		1


	//   ....[19]....
        /*01c8*/ 	.word	0x00000780
        /*01cc*/ 	.word	0x000000ff
        /*01d0*/ 	.word	0x00000098
        /*01d4*/ 	.short	0x0100
        /*01d6*/ 	.byte	0x08
	.zero		1


	//   ....[20]....
        /*01d8*/ 	.word	0x00000b80
        /*01dc*/ 	.word	0x000000ff
        /*01e0*/ 	.word	0x000000a0
        /*01e4*/ 	.short	0x0100
        /*01e6*/ 	.byte	0x06
	.zero		1


	//   ....[21]....
        /*01e8*/ 	.word	0x00000c10
        /*01ec*/ 	.word	0x000000ff
        /*01f0*/ 	.word	0x000000a8
        /*01f4*/ 	.short	0x0100
        /*01f6*/ 	.byte	0x06
	.zero		1


	//   ....[22]....
        /*01f8*/ 	.word	0x000019d0
        /*01fc*/ 	.word	0x00000003
        /*0200*/ 	.word	0x00000000
        /*0204*/ 	.short	0x010a
        /*0206*/ 	.byte	0x3f
	.zero		1


	//   ....[23]....
        /*0208*/ 	.word	0x00001a10
        /*020c*/ 	.word	0x00000003
        /*0210*/ 	.word	0x00000000
        /*0214*/ 	.short	0x010a
        /*0216*/ 	.byte	0x3f
	.zero		1


	//   ....[24]....
        /*0218*/ 	.word	0x00001d80
        /*021c*/ 	.word	0x000000ff
        /*0220*/ 	.word	0x00000000
        /*0224*/ 	.short	0x010a
        /*0226*/ 	.byte	0x04
	.zero		1


	//   ....[25]....
        /*0228*/ 	.word	0x00001dc0
        /*022c*/ 	.word	0x000000ff
        /*0230*/ 	.word	0x00000000
        /*0234*/ 	.short	0x010a
        /*0236*/ 	.byte	0x04
	.zero		1


	//   ....[26]....
        /*0238*/ 	.word	0x00002020
        /*023c*/ 	.word	0x00000004
        /*0240*/ 	.word	0x00000000
        /*0244*/ 	.short	0x0101
        /*0246*/ 	.byte	0x3f
	.zero		1


	//   ....[27]....
        /*0248*/ 	.word	0x00002240
        /*024c*/ 	.word	0x00000000
        /*0250*/ 	.word	0x00000000
        /*0254*/ 	.short	0x0101
        /*0256*/ 	.byte	0x3f
	.zero		1


	//   ....[28]....
        /*0258*/ 	.word	0x00002e80
        /*025c*/ 	.word	0x000000ff
        /*0260*/ 	.word	0x00000060
        /*0264*/ 	.short	0x010a
        /*0266*/ 	.byte	0x34
	.zero		1


	//   ....[29]....
        /*0268*/ 	.word	0x000037d0
        /*026c*/ 	.word	0x000000ff
        /*0270*/ 	.word	0x00000000
        /*0274*/ 	.short	0x0101
        /*0276*/ 	.byte	0x04
	.zero		1


	//   ....[30]....
        /*0278*/ 	.word	0x000038a0
        /*027c*/ 	.word	0x00000004
        /*0280*/ 	.word	0x00000060
        /*0284*/ 	.short	0x010a
        /*0286*/ 	.byte	0x3f
	.zero		1


	//   ....[31]....
        /*0288*/ 	.word	0x00003fd0
        /*028c*/ 	.word	0x000000ff
        /*0290*/ 	.word	0x00000000
        /*0294*/ 	.short	0x0101
        /*0296*/ 	.byte	0x04
	.zero		1


	//   ....[32]....
        /*0298*/ 	.word	0x000040c0
        /*029c*/ 	.word	0x00000004
        /*02a0*/ 	.word	0x00000060
        /*02a4*/ 	.short	0x010a
        /*02a6*/ 	.byte	0x3f
	.zero		1


	//   ....[33]....
        /*02a8*/ 	.word	0x00004820
        /*02ac*/ 	.word	0x000000ff
        /*02b0*/ 	.word	0x00000000
        /*02b4*/ 	.short	0x0101
        /*02b6*/ 	.byte	0x04
	.zero		1


	//   ....[34]....
        /*02b8*/ 	.word	0x000048f0
        /*02bc*/ 	.word	0x00000005
        /*02c0*/ 	.word	0x00000060
        /*02c4*/ 	.short	0x010a
        /*02c6*/ 	.byte	0x3f
	.zero		1


	//   ....[35]....
        /*02c8*/ 	.word	0x00005010
        /*02cc*/ 	.word	0x000000ff
        /*02d0*/ 	.word	0x00000000
        /*02d4*/ 	.short	0x0101
        /*02d6*/ 	.byte	0x04
	.zero		1


	//   ....[36]....
        /*02d8*/ 	.word	0x00005960
        /*02dc*/ 	.word	0x000000ff
        /*02e0*/ 	.word	0x00000000
        /*02e4*/ 	.short	0x0101
        /*02e6*/ 	.byte	0x04
	.zero		1


	//   ....[37]....
        /*02e8*/ 	.word	0x00005f80
        /*02ec*/ 	.word	0x000000ff
        /*02f0*/ 	.word	0x000000a8
        /*02f4*/ 	.short	0x010a
        /*02f6*/ 	.byte	0x04
	.zero		1


	//   ....[38]....
        /*02f8*/ 	.word	0x00006380
        /*02fc*/ 	.word	0x000000ff
        /*0300*/ 	.word	0x00000080
        /*0304*/ 	.short	0x010a
        /*0306*/ 	.byte	0x04
	.zero		1


	//   ....[39]....
        /*0308*/ 	.word	0x00006470
        /*030c*/ 	.word	0x000000ff
        /*0310*/ 	.word	0x00000060
        /*0314*/ 	.short	0x010b
        /*0316*/ 	.byte	0x04
	.zero		1


	//   ....[40]....
        /*0318*/ 	.word	0x000064d0
        /*031c*/ 	.word	0x000000ff
        /*0320*/ 	.word	0x00000000
        /*0324*/ 	.short	0x0101
        /*0326*/ 	.byte	0x05
	.zero		1


	//   ....[41]....
        /*0328*/ 	.word	0x00006500
        /*032c*/ 	.word	0x000000ff
        /*0330*/ 	.word	0x00000088
        /*0334*/ 	.short	0x010a
        /*0336*/ 	.byte	0x04
	.zero		1


	//   ....[42]....
        /*0338*/ 	.word	0x00006610
        /*033c*/ 	.word	0x000000ff
        /*0340*/ 	.word	0x00000068
        /*0344*/ 	.short	0x010b
        /*0346*/ 	.byte	0x04
	.zero		1


	//   ....[43]....
        /*0348*/ 	.word	0x00006670
        /*034c*/ 	.word	0x000000ff
        /*0350*/ 	.word	0x00000000
        /*0354*/ 	.short	0x0101
        /*0356*/ 	.byte	0x05
	.zero		1


	//   ....[44]....
        /*0358*/ 	.word	0x000066a0
        /*035c*/ 	.word	0x000000ff
        /*0360*/ 	.word	0x00000090
        /*0364*/ 	.short	0x010a
        /*0366*/ 	.byte	0x04
	.zero		1


	//   ....[45]....
        /*0368*/ 	.word	0x000067b0
        /*036c*/ 	.word	0x000000ff
        /*0370*/ 	.word	0x00000070
        /*0374*/ 	.short	0x010b
        /*0376*/ 	.byte	0x04
	.zero		1


	//   ....[46]....
        /*0378*/ 	.word	0x00006810
        /*037c*/ 	.word	0x000000ff
        /*0380*/ 	.word	0x00000000
        /*0384*/ 	.short	0x0101
        /*0386*/ 	.byte	0x05
	.zero		1


	//   ....[47]....
        /*0388*/ 	.word	0x00006840
        /*038c*/ 	.word	0x000000ff
        /*0390*/ 	.word	0x00000098
        /*0394*/ 	.short	0x010a
        /*0396*/ 	.byte	0x04
	.zero		1


	//   ....[48]....
        /*0398*/ 	.word	0x00006950
        /*039c*/ 	.word	0x000000ff
        /*03a0*/ 	.word	0x00000078
        /*03a4*/ 	.short	0x010b
        /*03a6*/ 	.byte	0x04
	.zero		1


	//   ....[49]....
        /*03a8*/ 	.word	0x00006a40
        /*03ac*/ 	.word	0x000000ff
        /*03b0*/ 	.word	0x00000000
        /*03b4*/ 	.short	0x0101
        /*03b6*/ 	.byte	0x04
	.zero		1


	//   ....[50]....
        /*03b8*/ 	.word	0x00007080
        /*03bc*/ 	.word	0x00000003
        /*03c0*/ 	.word	0x00000080
        /*03c4*/ 	.short	0x010a
        /*03c6*/ 	.byte	0x3f
	.zero		1


	//   ....[51]....
        /*03c8*/ 	.word	0x000070c0
        /*03cc*/ 	.word	0x00000003
        /*03d0*/ 	.word	0x00000088
        /*03d4*/ 	.short	0x010a
        /*03d6*/ 	.byte	0x3f
	.zero		1


	//   ....[52]....
        /*03d8*/ 	.word	0x00007100
        /*03dc*/ 	.word	0x00000003
        /*03e0*/ 	.word	0x00000090
        /*03e4*/ 	.short	0x010a
        /*03e6*/ 	.byte	0x3f
	.zero		1


	//   ....[53]....
        /*03e8*/ 	.word	0x00007150
        /*03ec*/ 	.word	0x00000003
        /*03f0*/ 	.word	0x00000098
        /*03f4*/ 	.short	0x010a
        /*03f6*/ 	.byte	0x3f
	.zero		1


	//   ....[54]....
        /*03f8*/ 	.word	0x00007490
        /*03fc*/ 	.word	0x0000000e
        /*0400*/ 	.word	0x00000030
        /*0404*/ 	.short	0x010a
        /*0406*/ 	.byte	0x3f
	.zero		1


	//   ....[55]....
        /*0408*/ 	.word	0x00007810
        /*040c*/ 	.word	0x00000006
        /*0410*/ 	.word	0x000000a8
        /*0414*/ 	.short	0x0101
        /*0416*/ 	.byte	0x3f
	.zero		1


	//   ....[56]....
        /*0418*/ 	.word	0x00007f40
        /*041c*/ 	.word	0x00000007
        /*0420*/ 	.word	0x00000000
        /*0424*/ 	.short	0x010a
        /*0426*/ 	.byte	0x3f
	.zero		1


	//   ....[57]....
        /*0428*/ 	.word	0x00007fc0
        /*042c*/ 	.word	0x00000009
        /*0430*/ 	.word	0x00000000
        /*0434*/ 	.short	0x010a
        /*0436*/ 	.byte	0x3f
	.zero		1


	//   ....[58]....
        /*0438*/ 	.word	0x00008050
        /*043c*/ 	.word	0x00000006
        /*0440*/ 	.word	0x00000000
        /*0444*/ 	.short	0x010a
        /*0446*/ 	.byte	0x3f
	.zero		1


	//   ....[59]....
        /*0448*/ 	.word	0x000080e0
        /*044c*/ 	.word	0x00000009
        /*0450*/ 	.word	0x00000000
        /*0454*/ 	.short	0x010a
        /*0456*/ 	.byte	0x3f
	.zero		1


	//   ....[60]....
        /*0458*/ 	.word	0x00008170
        /*045c*/ 	.word	0x00000006
        /*0460*/ 	.word	0x00000000
        /*0464*/ 	.short	0x010a
        /*0466*/ 	.byte	0x3f
	.zero		1


	//   ....[61]....
        /*0468*/ 	.word	0x00008200
        /*046c*/ 	.word	0x00000003
        /*0470*/ 	.word	0x00000000
        /*0474*/ 	.short	0x010a
        /*0476*/ 	.byte	0x3f
	.zero		1


	//   ....[62]....
        /*0478*/ 	.word	0x00008260
        /*047c*/ 	.word	0x00000003
        /*0480*/ 	.word	0x00000000
        /*0484*/ 	.short	0x010a
        /*0486*/ 	.byte	0x3f
	.zero		1


	//   ....[63]....
        /*0488*/ 	.word	0x000082c0
        /*048c*/ 	.word	0x00000005
        /*0490*/ 	.word	0x00000000
        /*0494*/ 	.short	0x010a
        /*0496*/ 	.byte	0x3f
	.zero		1


	//   ....[64]....
        /*0498*/ 	.word	0x00008320
        /*049c*/ 	.word	0x00000005
        /*04a0*/ 	.word	0x00000060
        /*04a4*/ 	.short	0x010a
        /*04a6*/ 	.byte	0x3f
	.zero		1


	//   ....[65]....
        /*04a8*/ 	.word	0x00008370
        /*04ac*/ 	.word	0x00000004
        /*04b0*/ 	.word	0x00000060
        /*04b4*/ 	.short	0x010a
        /*04b6*/ 	.byte	0x3f
	.zero		1


	//   ....[66]....
        /*04b8*/ 	.word	0x000083c0
        /*04bc*/ 	.word	0x00000004
        /*04c0*/ 	.word	0x00000060
        /*04c4*/ 	.short	0x010a
        /*04c6*/ 	.byte	0x3f
	.zero		1


	//   ....[67]....
        /*04c8*/ 	.word	0x00008410
        /*04cc*/ 	.word	0x00000005
        /*04d0*/ 	.word	0x00000060
        /*04d4*/ 	.short	0x010a
        /*04d6*/ 	.byte	0x3f
	.zero		1


	//   ....[68]....
        /*04d8*/ 	.word	0x00008470
        /*04dc*/ 	.word	0x00000003
        /*04e0*/ 	.word	0x000000a8
        /*04e4*/ 	.short	0x010a
        /*04e6*/ 	.byte	0x3f
	.zero		1


	//   ....[69]....
        /*04e8*/ 	.word	0x000084d0
        /*04ec*/ 	.word	0x00000005
        /*04f0*/ 	.word	0x00000080
        /*04f4*/ 	.short	0x010a
        /*04f6*/ 	.byte	0x3f
	.zero		1


	//   ....[70]....
        /*04f8*/ 	.word	0x00008530
        /*04fc*/ 	.word	0x00000005
        /*0500*/ 	.word	0x00000088
        /*0504*/ 	.short	0x010a
        /*0506*/ 	.byte	0x3f
	.zero		1


	//   ....[71]....
        /*0508*/ 	.word	0x00008590
        /*050c*/ 	.word	0x00000005
        /*0510*/ 	.word	0x00000090
        /*0514*/ 	.short	0x010a
        /*0516*/ 	.byte	0x3f
	.zero		1


	//   ....[72]....
        /*0518*/ 	.word	0x000085f0
        /*051c*/ 	.word	0x00000005
        /*0520*/ 	.word	0x00000098
        /*0524*/ 	.short	0x010a
        /*0526*/ 	.byte	0x3f
	.zero		1


	//   ....[73]....
        /*0528*/ 	.word	0x00008640
        /*052c*/ 	.word	0x00000003
        /*0530*/ 	.word	0x00000080
        /*0534*/ 	.short	0x010a
        /*0536*/ 	.byte	0x3f
	.zero		1


	//   ....[74]....
        /*0538*/ 	.word	0x00008690
        /*053c*/ 	.word	0x00000003
        /*0540*/ 	.word	0x00000088
        /*0544*/ 	.short	0x010a
        /*0546*/ 	.byte	0x3f
	.zero		1


	//   ....[75]....
        /*0548*/ 	.word	0x000086e0
        /*054c*/ 	.word	0x00000003
        /*0550*/ 	.word	0x00000090
        /*0554*/ 	.short	0x010a
        /*0556*/ 	.byte	0x3f
	.zero		1


	//   ....[76]....
        /*0558*/ 	.word	0x000087b0
        /*055c*/ 	.word	0x0000000e
        /*0560*/ 	.word	0x00000030
        /*0564*/ 	.short	0x010a
        /*0566*/ 	.byte	0x3f
	.zero		1


	//   ....[77]....
        /*0568*/ 	.word	0x00008880
        /*056c*/ 	.word	0x00000007
        /*0570*/ 	.word	0x00000000
        /*0574*/ 	.short	0x010a
        /*0576*/ 	.byte	0x3f
	.zero		1


	//   ....[78]....
        /*0578*/ 	.word	0x000088d0
        /*057c*/ 	.word	0x00000009
        /*0580*/ 	.word	0x00000000
        /*0584*/ 	.short	0x010a
        /*0586*/ 	.byte	0x3f
	.zero		1


	//   ....[79]....
        /*0588*/ 	.word	0x00008920
        /*058c*/ 	.word	0x00000006
        /*0590*/ 	.word	0x00000000
        /*0594*/ 	.short	0x010a
        /*0596*/ 	.byte	0x3f
	.zero		1


	//   ....[80]....
        /*0598*/ 	.word	0x00008970
        /*059c*/ 	.word	0x00000009
        /*05a0*/ 	.word	0x00000000
        /*05a4*/ 	.short	0x010a
        /*05a6*/ 	.byte	0x3f
	.zero		1


	//   ....[81]....
        /*05a8*/ 	.word	0x000089c0
        /*05ac*/ 	.word	0x00000006
        /*05b0*/ 	.word	0x00000000
        /*05b4*/ 	.short	0x010a
        /*05b6*/ 	.byte	0x3f
	.zero		1


	//----- nvinfo : EIATTR_NUM_MBARRIERS
	.align		4
.L_38:
        /*05b8*/ 	.byte	0x03, 0x38
        /*05ba*/ 	.short	0x0016


	//----- nvinfo : EIATTR_EXIT_INSTR_OFFSETS
	.align		4
        /*05bc*/ 	.byte	0x04, 0x1c
        /*05be*/ 	.short	(.L_40 - .L_39)


	//   ....[0]....
.L_39:
        /*05c0*/ 	.word	0x00008250


	//----- nvinfo : EIATTR_MAX_THREADS
	.align		4
.L_40:
        /*05c4*/ 	.byte	0x04, 0x05
        /*05c6*/ 	.short	(.L_42 - .L_41)
.L_41:
        /*05c8*/ 	.word	0x00000180
        /*05cc*/ 	.word	0x00000001
        /*05d0*/ 	.word	0x00000001


	//----- nvinfo : EIATTR_CRS_STACK_SIZE
	.align		4
.L_42:
        /*05d4*/ 	.byte	0x04, 0x1e
        /*05d6*/ 	.short	(.L_44 - .L_43)
.L_43:
        /*05d8*/ 	.word	0x00000000


	//----- nvinfo : EIATTR_CBANK_PARAM_SIZE
	.align		4
.L_44:
        /*05dc*/ 	.byte	0x03, 0x19
        /*05de*/ 	.short	0x0770


	//----- nvinfo : EIATTR_PARAM_CBANK
	.align		4
        /*05e0*/ 	.byte	0x04, 0x0a
        /*05e2*/ 	.short	(.L_46 - .L_45)
	.align		4
.L_45:
        /*05e4*/ 	.word	index@(.nv.constant0._ZN7cutlass13device_kernelINS_4gemm6kernel13GemmUniversalIN4cute5tupleIJiiiiEEENS1_10collective13CollectiveMmaINS1_34MainloopSm90TmaGmmaWarpSpecializedILi6ENS5_IJNS4_1CILi2EEENSA_ILi1EEESC_EEENS1_35KernelTmaWarpSpecializedCooperativeEEENS5_IJNSA_ILi128EEESG_NSA_ILi64EEEEEENS_10bfloat16_tENS5_IJlSC_lEEESJ_SK_NS4_8TiledMMAINS4_8MMA_AtomIJNS4_4SM904GMMA28MMA_64x128x16_F32BF16BF16_SSILNSO_5MajorE0ELSQ_0ELNSO_7ScaleInE1ELSR_1EEEEEENS4_6LayoutISD_NS5_IJSC_NSA_ILi0EEESV_EEEEENS5_IJNS4_10UnderscoreESY_SY_EEEEENS4_13SM90_TMA_LOADENS4_14ComposedLayoutINS4_7SwizzleILi3ELi4ELi3EEENS4_18smem_ptr_flag_bitsILi16EEENSU_INS5_IJNSA_ILi8EEESH_EEENS5_IJSH_SC_EEEEEEEvNS4_8identityENS4_23SM90_TMA_LOAD_MULTICASTES1B_vS1C_EENS_8epilogue10collective18CollectiveEpilogueINS1F_22Sm90TmaWarpSpecializedILi4ELi2ELi16ELb1ELb0EEEJSI_NS5_IJSG_NSA_ILi32EEEEEESJ_SK_SJ_SK_NS1F_6fusion15FusionCallbacksIS1J_NS1M_17LinCombPerRowBiasISJ_fSJ_SJ_fLi8ELNS_15FloatRoundStyleE2EEESI_S1L_JEEES11_NS12_INS13_ILi2ELi4ELi3EEES16_NSU_INS5_IJS17_S1K_EEENS5_IJS1K_SC_EEEEEEENS4_17SM75_U32x4_LDSM_NENS4_14SM90_TMA_STOREES1W_NS4_17SM90_U32x4_STSM_NENS4_9Copy_AtomIJS1Z_NS_6half_tEEEEvEEEvvEEEEvNT_6ParamsE)
        /*05e8*/ 	.short	0x0210
        /*05ea*/ 	.short	0x0770


	//----- nvinfo : EIATTR_SW_WAR
	.align		4
.L_46:
        /*05ec*/ 	.byte	0x04, 0x36
        /*05ee*/ 	.short	(.L_48 - .L_47)
.L_47:
        /*05f0*/ 	.word	0x00000008
.L_48:


//--------------------- .nv.callgraph             --------------------------
	.section	.nv.callgraph,"",@"SHT_CUDA_CALLGRAPH"
	.align	4
	.sectionentsize	8
	.align		4
        /*0000*/ 	.word	0x00000000
	.align		4
        /*0004*/ 	.word	0xffffffff
	.align		4
        /*0008*/ 	.word	index@(_ZN7cutlass13device_kernelINS_4gemm6kernel13GemmUniversalIN4cute5tupleIJiiiiEEENS1_10collective13CollectiveMmaINS1_34MainloopSm90TmaGmmaWarpSpecializedILi6ENS5_IJNS4_1CILi2EEENSA_ILi1EEESC_EEENS1_35KernelTmaWarpSpecializedCooperativeEEENS5_IJNSA_ILi128EEESG_NSA_ILi64EEEEEENS_10bfloat16_tENS5_IJlSC_lEEESJ_SK_NS4_8TiledMMAINS4_8MMA_AtomIJNS4_4SM904GMMA28MMA_64x128x16_F32BF16BF16_SSILNSO_5MajorE0ELSQ_0ELNSO_7ScaleInE1ELSR_1EEEEEENS4_6LayoutISD_NS5_IJSC_NSA_ILi0EEESV_EEEEENS5_IJNS4_10UnderscoreESY_SY_EEEEENS4_13SM90_TMA_LOADENS4_14ComposedLayoutINS4_7SwizzleILi3ELi4ELi3EEENS4_18smem_ptr_flag_bitsILi16EEENSU_INS5_IJNSA_ILi8EEESH_EEENS5_IJSH_SC_EEEEEEEvNS4_8identityENS4_23SM90_TMA_LOAD_MULTICASTES1B_vS1C_EENS_8epilogue10collective18CollectiveEpilogueINS1F_22Sm90TmaWarpSpecializedILi4ELi2ELi16ELb1ELb0EEEJSI_NS5_IJSG_NSA_ILi32EEEEEESJ_SK_SJ_SK_NS1F_6fusion15FusionCallbacksIS1J_NS1M_17LinCombPerRowBiasISJ_fSJ_SJ_fLi8ELNS_15FloatRoundStyleE2EEESI_S1L_JEEES11_NS12_INS13_ILi2ELi4ELi3EEES16_NSU_INS5_IJS17_S1K_EEENS5_IJS1K_SC_EEEEEEENS4_17SM75_U32x4_LDSM_NENS4_14SM90_TMA_STOREES1W_NS4_17SM90_U32x4_STSM_NENS4_9Copy_AtomIJS1Z_NS_6half_tEEEEvEEEvvEEEEvNT_6ParamsE)
	.align		4
        /*000c*/ 	.word	index@(__assertfail)
	.align		4
        /*0010*/ 	.word	0x00000000
	.align		4
        /*0014*/ 	.word	0xfffffffe
	.align		4
        /*0018*/ 	.word	0x00000000
	.align		4
        /*001c*/ 	.word	0xfffffffd
	.align		4
        /*0020*/ 	.word	0x00000000
	.align		4
        /*0024*/ 	.word	0xfffffffc


//--------------------- .nv.constant4             --------------------------
	.section	.nv.constant4,"a",@progbits
	.align	8
	.align		8
.nv.constant4:
        /*0000*/ 	.dword	__assertfail
	.align		8
        /*0008*/ 	.dword	__unnamed_1
	.align		8
        /*0010*/ 	.dword	__unnamed_2
	.align		8
        /*0018*/ 	.dword	_ZN39_INTERNAL_f3e342d1_4_k_cu_b2b1043b_27854cuda3std3__45__cpo5beginE
	.align		8
        /*0020*/ 	.dword	_ZN39_INTERNAL_f3e342d1_4_k_cu_b2b1043b_27854cuda3std3__45__cpo3endE
	.align		8
        /*0028*/ 	.dword	_ZN39_INTERNAL_f3e342d1_4_k_cu_b2b1043b_27854cuda3std3__45__cpo6cbeginE
	.align		8
        /*0030*/ 	.dword	_ZN39_INTERNAL_f3e342d1_4_k_cu_b2b1043b_27854cuda3std3__45__cpo4cendE
	.align		8
        /*0038*/ 	.dword	_ZN39_INTERNAL_f3e342d1_4_k_cu_b2b1043b_27854cuda3std3__441_GLOBAL__N__f3e342d1_4_k_cu_b2b1043b_27856ignoreE
	.align		8
        /*0040*/ 	.dword	_ZN39_INTERNAL_f3e342d1_4_k_cu_b2b1043b_27854cuda3std3__419piecewise_constructE
	.align		8
        /*0048*/ 	.dword	_ZN39_INTERNAL_f3e342d1_4_k_cu_b2b1043b_27854cuda3std3__48in_placeE
	.align		8
        /*0050*/ 	.dword	_ZN39_INTERNAL_f3e342d1_4_k_cu_b2b1043b_27854cuda3std6ranges3__45__cpo4swapE
	.align		8
        /*0058*/ 	.dword	_ZN39_INTERNAL_f3e342d1_4_k_cu_b2b1043b_27854cuda3std6ranges3__45__cpo9iter_moveE
	.align		8
        /*0060*/ 	.dword	_ZN39_INTERNAL_f3e342d1_4_k_cu_b2b1043b_27854cute7productE
	.align		8
        /*0068*/ 	.dword	_ZN39_INTERNAL_f3e342d1_4_k_cu_b2b1043b_27854cute1_E
	.align		8
        /*0070*/ 	.dword	$str$22
	.align		8
        /*0078*/ 	.dword	$str$23
	.align		8
        /*0080*/ 	.dword	$str$26
	.align		8
        /*0088*/ 	.dword	$str$27


//--------------------- .text._ZN7cutlass13device_kernelINS_4gemm6kernel13GemmUniversalIN4cute5tupleIJiiiiEEENS1_10collective13CollectiveMmaINS1_34MainloopSm90TmaGmmaWarpSpecializedILi6ENS5_IJNS4_1CILi2EEENSA_ILi1EEESC_EEENS1_35KernelTmaWarpSpecializedCooperativeEEENS5_IJNSA_ILi128EEESG_NSA_ILi64EEEEEENS_10bfloat16_tENS5_IJlSC_lEEESJ_SK_NS4_8TiledMMAINS4_8MMA_AtomIJNS4_4SM904GMMA28MMA_64x128x16_F32BF16BF16_SSILNSO_5MajorE0ELSQ_0ELNSO_7ScaleInE1ELSR_1EEEEEENS4_6LayoutISD_NS5_IJSC_NSA_ILi0EEESV_EEEEENS5_IJNS4_10UnderscoreESY_SY_EEEEENS4_13SM90_TMA_LOADENS4_14ComposedLayoutINS4_7SwizzleILi3ELi4ELi3EEENS4_18smem_ptr_flag_bitsILi16EEENSU_INS5_IJNSA_ILi8EEESH_EEENS5_IJSH_SC_EEEEEEEvNS4_8identityENS4_23SM90_TMA_LOAD_MULTICASTES1B_vS1C_EENS_8epilogue10collective18CollectiveEpilogueINS1F_22Sm90TmaWarpSpecializedILi4ELi2ELi16ELb1ELb0EEEJSI_NS5_IJSG_NSA_ILi32EEEEEESJ_SK_SJ_SK_NS1F_6fusion15FusionCallbacksIS1J_NS1M_17LinCombPerRowBiasISJ_fSJ_SJ_fLi8ELNS_15FloatRoundStyleE2EEESI_S1L_JEEES11_NS12_INS13_ILi2ELi4ELi3EEES16_NSU_INS5_IJS17_S1K_EEENS5_IJS1K_SC_EEEEEEENS4_17SM75_U32x4_LDSM_NENS4_14SM90_TMA_STOREES1W_NS4_17SM90_U32x4_STSM_NENS4_9Copy_AtomIJS1Z_NS_6half_tEEEEvEEEvvEEEEvNT_6ParamsE --------------------------
	.section	.text._ZN7cutlass13device_kernelINS_4gemm6kernel13GemmUniversalIN4cute5tupleIJiiiiEEENS1_10collective13CollectiveMmaINS1_34MainloopSm90TmaGmmaWarpSpecializedILi6ENS5_IJNS4_1CILi2EEENSA_ILi1EEESC_EEENS1_35KernelTmaWarpSpecializedCooperativeEEENS5_IJNSA_ILi128EEESG_NSA_ILi64EEEEEENS_10bfloat16_tENS5_IJlSC_lEEESJ_SK_NS4_8TiledMMAINS4_8MMA_AtomIJNS4_4SM904GMMA28MMA_64x128x16_F32BF16BF16_SSILNSO_5MajorE0ELSQ_0ELNSO_7ScaleInE1ELSR_1EEEEEENS4_6LayoutISD_NS5_IJSC_NSA_ILi0EEESV_EEEEENS5_IJNS4_10UnderscoreESY_SY_EEEEENS4_13SM90_TMA_LOADENS4_14ComposedLayoutINS4_7SwizzleILi3ELi4ELi3EEENS4_18smem_ptr_flag_bitsILi16EEENSU_INS5_IJNSA_ILi8EEESH_EEENS5_IJSH_SC_EEEEEEEvNS4_8identityENS4_23SM90_TMA_LOAD_MULTICASTES1B_vS1C_EENS_8epilogue10collective18CollectiveEpilogueINS1F_22Sm90TmaWarpSpecializedILi4ELi2ELi16ELb1ELb0EEEJSI_NS5_IJSG_NSA_ILi32EEEEEESJ_SK_SJ_SK_NS1F_6fusion15FusionCallbacksIS1J_NS1M_17LinCombPerRowBiasISJ_fSJ_SJ_fLi8ELNS_15FloatRoundStyleE2EEESI_S1L_JEEES11_NS12_INS13_ILi2ELi4ELi3EEES16_NSU_INS5_IJS17_S1K_EEENS5_IJS1K_SC_EEEEEEENS4_17SM75_U32x4_LDSM_NENS4_14SM90_TMA_STOREES1W_NS4_17SM90_U32x4_STSM_NENS4_9Copy_AtomIJS1Z_NS_6half_tEEEEvEEEvvEEEEvNT_6ParamsE,"ax",@progbits
	.align	128
.text._ZN7cutlass13device_kernelINS_4gemm6kernel13GemmUniversalIN4cute5tupleIJiiiiEEENS1_10collective13CollectiveMmaINS1_34MainloopSm90TmaGmmaWarpSpecializedILi6ENS5_IJNS4_1CILi2EEENSA_ILi1EEESC_EEENS1_35KernelTmaWarpSpecializedCooperativeEEENS5_IJNSA_ILi128EEESG_NSA_ILi64EEEEEENS_10bfloat16_tENS5_IJlSC_lEEESJ_SK_NS4_8TiledMMAINS4_8MMA_AtomIJNS4_4SM904GMMA28MMA_64x128x16_F32BF16BF16_SSILNSO_5MajorE0ELSQ_0ELNSO_7ScaleInE1ELSR_1EEEEEENS4_6LayoutISD_NS5_IJSC_NSA_ILi0EEESV_EEEEENS5_IJNS4_10UnderscoreESY_SY_EEEEENS4_13SM90_TMA_LOADENS4_14ComposedLayoutINS4_7SwizzleILi3ELi4ELi3EEENS4_18smem_ptr_flag_bitsILi16EEENSU_INS5_IJNSA_ILi8EEESH_EEENS5_IJSH_SC_EEEEEEEvNS4_8identityENS4_23SM90_TMA_LOAD_MULTICASTES1B_vS1C_EENS_8epilogue10collective18CollectiveEpilogueINS1F_22Sm90TmaWarpSpecializedILi4ELi2ELi16ELb1ELb0EEEJSI_NS5_IJSG_NSA_ILi32EEEEEESJ_SK_SJ_SK_NS1F_6fusion15FusionCallbacksIS1J_NS1M_17LinCombPerRowBiasISJ_fSJ_SJ_fLi8ELNS_15FloatRoundStyleE2EEESI_S1L_JEEES11_NS12_INS13_ILi2ELi4ELi3EEES16_NSU_INS5_IJS17_S1K_EEENS5_IJS1K_SC_EEEEEEENS4_17SM75_U32x4_LDSM_NENS4_14SM90_TMA_STOREES1W_NS4_17SM90_U32x4_STSM_NENS4_9Copy_AtomIJS1Z_NS_6half_tEEEEvEEEvvEEEEvNT_6ParamsE:
        .type           _ZN7cutlass13device_kernelINS_4gemm6kernel13GemmUniversalIN4cute5tupleIJiiiiEEENS1_10collective13CollectiveMmaINS1_34MainloopSm90TmaGmmaWarpSpecializedILi6ENS5_IJNS4_1CILi2EEENSA_ILi1EEESC_EEENS1_35KernelTmaWarpSpecializedCooperativeEEENS5_IJNSA_ILi128EEESG_NSA_ILi64EEEEEENS_10bfloat16_tENS5_IJlSC_lEEESJ_SK_NS4_8TiledMMAINS4_8MMA_AtomIJNS4_4SM904GMMA28MMA_64x128x16_F32BF16BF16_SSILNSO_5MajorE0ELSQ_0ELNSO_7ScaleInE1ELSR_1EEEEEENS4_6LayoutISD_NS5_IJSC_NSA_ILi0EEESV_EEEEENS5_IJNS4_10UnderscoreESY_SY_EEEEENS4_13SM90_TMA_LOADENS4_14ComposedLayoutINS4_7SwizzleILi3ELi4ELi3EEENS4_18smem_ptr_flag_bitsILi16EEENSU_INS5_IJNSA_ILi8EEESH_EEENS5_IJSH_SC_EEEEEEEvNS4_8identityENS4_23SM90_TMA_LOAD_MULTICASTES1B_vS1C_EENS_8epilogue10collective18CollectiveEpilogueINS1F_22Sm90TmaWarpSpecializedILi4ELi2ELi16ELb1ELb0EEEJSI_NS5_IJSG_NSA_ILi32EEEEEESJ_SK_SJ_SK_NS1F_6fusion15FusionCallbacksIS1J_NS1M_17LinCombPerRowBiasISJ_fSJ_SJ_fLi8ELNS_15FloatRoundStyleE2EEESI_S1L_JEEES11_NS12_INS13_ILi2ELi4ELi3EEES16_NSU_INS5_IJS17_S1K_EEENS5_IJS1K_SC_EEEEEEENS4_17SM75_U32x4_LDSM_NENS4_14SM90_TMA_STOREES1W_NS4_17SM90_U32x4_STSM_NENS4_9Copy_AtomIJS1Z_NS_6half_tEEEEvEEEvvEEEEvNT_6ParamsE,@function
        .size           _ZN7cutlass13device_kernelINS_4gemm6kernel13GemmUniversalIN4cute5tupleIJiiiiEEENS1_10collective13CollectiveMmaINS1_34MainloopSm90TmaGmmaWarpSpecializedILi6ENS5_IJNS4_1CILi2EEENSA_ILi1EEESC_EEENS1_35KernelTmaWarpSpecializedCooperativeEEENS5_IJNSA_ILi128EEESG_NSA_ILi64EEEEEENS_10bfloat16_tENS5_IJlSC_lEEESJ_SK_NS4_8TiledMMAINS4_8MMA_AtomIJNS4_4SM904GMMA28MMA_64x128x16_F32BF16BF16_SSILNSO_5MajorE0ELSQ_0ELNSO_7ScaleInE1ELSR_1EEEEEENS4_6LayoutISD_NS5_IJSC_NSA_ILi0EEESV_EEEEENS5_IJNS4_10UnderscoreESY_SY_EEEEENS4_13SM90_TMA_LOADENS4_14ComposedLayoutINS4_7SwizzleILi3ELi4ELi3EEENS4_18smem_ptr_flag_bitsILi16EEENSU_INS5_IJNSA_ILi8EEESH_EEENS5_IJSH_SC_EEEEEEEvNS4_8identityENS4_23SM90_TMA_LOAD_MULTICASTES1B_vS1C_EENS_8epilogue10collective18CollectiveEpilogueINS1F_22Sm90TmaWarpSpecializedILi4ELi2ELi16ELb1ELb0EEEJSI_NS5_IJSG_NSA_ILi32EEEEEESJ_SK_SJ_SK_NS1F_6fusion15FusionCallbacksIS1J_NS1M_17LinCombPerRowBiasISJ_fSJ_SJ_fLi8ELNS_15FloatRoundStyleE2EEESI_S1L_JEEES11_NS12_INS13_ILi2ELi4ELi3EEES16_NSU_INS5_IJS17_S1K_EEENS5_IJS1K_SC_EEEEEEENS4_17SM75_U32x4_LDSM_NENS4_14SM90_TMA_STOREES1W_NS4_17SM90_U32x4_STSM_NENS4_9Copy_AtomIJS1Z_NS_6half_tEEEEvEEEvvEEEEvNT_6ParamsE,(.L_x_198 - _ZN7cutlass13device_kernelINS_4gemm6kernel13GemmUniversalIN4cute5tupleIJiiiiEEENS1_10collective13CollectiveMmaINS1_34MainloopSm90TmaGmmaWarpSpecializedILi6ENS5_IJNS4_1CILi2EEENSA_ILi1EEESC_EEENS1_35KernelTmaWarpSpecializedCooperativeEEENS5_IJNSA_ILi128EEESG_NSA_ILi64EEEEEENS_10bfloat16_tENS5_IJlSC_lEEESJ_SK_NS4_8TiledMMAINS4_8MMA_AtomIJNS4_4SM904GMMA28MMA_64x128x16_F32BF16BF16_SSILNSO_5MajorE0ELSQ_0ELNSO_7ScaleInE1ELSR_1EEEEEENS4_6LayoutISD_NS5_IJSC_NSA_ILi0EEESV_EEEEENS5_IJNS4_10UnderscoreESY_SY_EEEEENS4_13SM90_TMA_LOADENS4_14ComposedLayoutINS4_7SwizzleILi3ELi4ELi3EEENS4_18smem_ptr_flag_bitsILi16EEENSU_INS5_IJNSA_ILi8EEESH_EEENS5_IJSH_SC_EEEEEEEvNS4_8identityENS4_23SM90_TMA_LOAD_MULTICASTES1B_vS1C_EENS_8epilogue10collective18CollectiveEpilogueINS1F_22Sm90TmaWarpSpecializedILi4ELi2ELi16ELb1ELb0EEEJSI_NS5_IJSG_NSA_ILi32EEEEEESJ_SK_SJ_SK_NS1F_6fusion15FusionCallbacksIS1J_NS1M_17LinCombPerRowBiasISJ_fSJ_SJ_fLi8ELNS_15FloatRoundStyleE2EEESI_S1L_JEEES11_NS12_INS13_ILi2ELi4ELi3EEES16_NSU_INS5_IJS17_S1K_EEENS5_IJS1K_SC_EEEEEEENS4_17SM75_U32x4_LDSM_NENS4_14SM90_TMA_STOREES1W_NS4_17SM90_U32x4_STSM_NENS4_9Copy_AtomIJS1Z_NS_6half_tEEEEvEEEvvEEEEvNT_6ParamsE)
        .other          _ZN7cutlass13device_kernelINS_4gemm6kernel13GemmUniversalIN4cute5tupleIJiiiiEEENS1_10collective13CollectiveMmaINS1_34MainloopSm90TmaGmmaWarpSpecializedILi6ENS5_IJNS4_1CILi2EEENSA_ILi1EEESC_EEENS1_35KernelTmaWarpSpecializedCooperativeEEENS5_IJNSA_ILi128EEESG_NSA_ILi64EEEEEENS_10bfloat16_tENS5_IJlSC_lEEESJ_SK_NS4_8TiledMMAINS4_8MMA_AtomIJNS4_4SM904GMMA28MMA_64x128x16_F32BF16BF16_SSILNSO_5MajorE0ELSQ_0ELNSO_7ScaleInE1ELSR_1EEEEEENS4_6LayoutISD_NS5_IJSC_NSA_ILi0EEESV_EEEEENS5_IJNS4_10UnderscoreESY_SY_EEEEENS4_13SM90_TMA_LOADENS4_14ComposedLayoutINS4_7SwizzleILi3ELi4ELi3EEENS4_18smem_ptr_flag_bitsILi16EEENSU_INS5_IJNSA_ILi8EEESH_EEENS5_IJSH_SC_EEEEEEEvNS4_8identityENS4_23SM90_TMA_LOAD_MULTICASTES1B_vS1C_EENS_8epilogue10collective18CollectiveEpilogueINS1F_22Sm90TmaWarpSpecializedILi4ELi2ELi16ELb1ELb0EEEJSI_NS5_IJSG_NSA_ILi32EEEEEESJ_SK_SJ_SK_NS1F_6fusion15FusionCallbacksIS1J_NS1M_17LinCombPerRowBiasISJ_fSJ_SJ_fLi8ELNS_15FloatRoundStyleE2EEESI_S1L_JEEES11_NS12_INS13_ILi2ELi4ELi3EEES16_NSU_INS5_IJS17_S1K_EEENS5_IJS1K_SC_EEEEEEENS4_17SM75_U32x4_LDSM_NENS4_14SM90_TMA_STOREES1W_NS4_17SM90_U32x4_STSM_NENS4_9Copy_AtomIJS1Z_NS_6half_tEEEEvEEEvvEEEEvNT_6ParamsE,@"STO_CUDA_ENTRY STV_DEFAULT"
_ZN7cutlass13device_kernelINS_4gemm6kernel13GemmUniversalIN4cute5tupleIJiiiiEEENS1_10collective13CollectiveMmaINS1_34MainloopSm90TmaGmmaWarpSpecializedILi6ENS5_IJNS4_1CILi2EEENSA_ILi1EEESC_EEENS1_35KernelTmaWarpSpecializedCooperativeEEENS5_IJNSA_ILi128EEESG_NSA_ILi64EEEEEENS_10bfloat16_tENS5_IJlSC_lEEESJ_SK_NS4_8TiledMMAINS4_8MMA_AtomIJNS4_4SM904GMMA28MMA_64x128x16_F32BF16BF16_SSILNSO_5MajorE0ELSQ_0ELNSO_7ScaleInE1ELSR_1EEEEEENS4_6LayoutISD_NS5_IJSC_NSA_ILi0EEESV_EEEEENS5_IJNS4_10UnderscoreESY_SY_EEEEENS4_13SM90_TMA_LOADENS4_14ComposedLayoutINS4_7SwizzleILi3ELi4ELi3EEENS4_18smem_ptr_flag_bitsILi16EEENSU_INS5_IJNSA_ILi8EEESH_EEENS5_IJSH_SC_EEEEEEEvNS4_8identityENS4_23SM90_TMA_LOAD_MULTICASTES1B_vS1C_EENS_8epilogue10collective18CollectiveEpilogueINS1F_22Sm90TmaWarpSpecializedILi4ELi2ELi16ELb1ELb0EEEJSI_NS5_IJSG_NSA_ILi32EEEEEESJ_SK_SJ_SK_NS1F_6fusion15FusionCallbacksIS1J_NS1M_17LinCombPerRowBiasISJ_fSJ_SJ_fLi8ELNS_15FloatRoundStyleE2EEESI_S1L_JEEES11_NS12_INS13_ILi2ELi4ELi3EEES16_NSU_INS5_IJS17_S1K_EEENS5_IJS1K_SC_EEEEEEENS4_17SM75_U32x4_LDSM_NENS4_14SM90_TMA_STOREES1W_NS4_17SM90_U32x4_STSM_NENS4_9Copy_AtomIJS1Z_NS_6half_tEEEEvEEEvvEEEEvNT_6ParamsE:
[----:B------:R-:W1:Y:S01]  /*0000*/  LDC R1, c[0x0][0x28] ;  /* 0x00000a00ff017b82 */ /* 0x000e620000000800 */
[----:B------:R-:W2:Y:S07]  /*0010*/  S2R R18, SR_TID.X ;  /* 0x0000000000127919 */ /* 0x000eae0000002100 */
[----:B------:R-:W3:Y:S01]  /*0020*/  LDC.64 R4, c[0x0][0x588] ;  /* 0x00016200ff047b82 */ /* 0x000ee20000000a00 */
[----:B------:R-:W-:Y:S01]  /*0030*/  ELECT P0, URZ, PT ;  /* 0x00000000003f782f */ /* 0x000fe20003800000 */
[----:B------:R-:W-:Y:S01]  /*0040*/  BSSY B0, `(.L_x_0) ;  /* 0x0000016000007945 */ /* 0x000fe20003800000 */
[----:B--2---:R-:W-:-:S02]  /*0050*/  SHF.R.U32.HI R2, RZ, 0x5, R18 ;  /* 0x00000005ff027819 */ /* 0x004fc40000011612 */
[----:B------:R-:W-:-:S03]  /*0060*/  SHF.R.U32.HI R6, RZ, 0x7, R18 ;  /* 0x00000007ff067819 */ /* 0x000fc60000011612 */
[----:B------:R-:W2:Y:S04]  /*0070*/  SHFL.IDX PT, R0, R2, RZ, 0x1f ;  /* 0x00001fff02007589 */ /* 0x000ea800000e0000 */
[----:B------:R4:W1:Y:S01]  /*0080*/  SHFL.IDX PT, R10, R6, RZ, 0x1f ;  /* 0x00001fff060a7589 */ /* 0x00086200000e0000 */
[----:B--2---:R-:W-:Y:S02]  /*0090*/  ISETP.NE.OR P0, PT, R0, RZ, !P0 ;  /* 0x000000ff0000720c */ /* 0x004fe40004705670 */
[----:B------:R-:W-:-:S11]  /*00a0*/  SHF.R.S32.HI R3, RZ, 0x1f, R0 ;  /* 0x0000001fff037819 */ /* 0x000fd60000011400 */
[----:B-1-34-:R-:W-:Y:S05]  /*00b0*/  @P0 BRA `(.L_x_1) ;  /* 0x0000000000380947 */ /* 0x01afea0003800000 */
[----:B------:R-:W-:Y:S02]  /*00c0*/  ULDC.64 UR4, c[0x0][0x198] ;  /* 0x0000660000047ab9 */ /* 0x000fe40000000a00 */
[----:B------:R-:W-:Y:S02]  /*00d0*/  UIADD3 UR6, UP0, UR4, 0xf0, URZ ;  /* 0x000000f004067890 */ /* 0x000fe4000ff1e03f */
[----:B------:R-:W-:Y:S02]  /*00e0*/  UIADD3 UR8, UP1, UR4, 0x1f0, URZ ;  /* 0x000001f004087890 */ /* 0x000fe4000ff3e03f */
[----:B------:R-:W-:Y:S02]  /*00f0*/  UIADD3 UR10, UP2, UR4, 0x3f0, URZ ;  /* 0x000003f0040a7890 */ /* 0x000fe4000ff5e03f */
[----:B------:R-:W-:Y:S02]  /*0100*/  UIADD3 UR4, UP3, UR4, 0x4f0, URZ ;  /* 0x000004f004047890 */ /* 0x000fe4000ff7e03f */
[----:B------:R-:W-:-:S02]  /*0110*/  UIADD3.X UR7, URZ, UR5, URZ, UP0, !UPT ;  /* 0x000000053f077290 */ /* 0x000fc400087fe43f */
[----:B------:R-:W-:Y:S02]  /*0120*/  UIADD3.X UR9, URZ, UR5, URZ, UP1, !UPT ;  /* 0x000000053f097290 */ /* 0x000fe40008ffe43f */
[----:B------:R-:W-:Y:S02]  /*0130*/  UIADD3.X UR11, URZ, UR5, URZ, UP2, !UPT ;  /* 0x000000053f0b7290 */ /* 0x000fe400097fe43f */
[----:B------:R-:W-:-:S03]  /*0140*/  UIADD3.X UR5, URZ, UR5, URZ, UP3, !UPT ;  /* 0x000000053f057290 */ /* 0x000fc60009ffe43f */
[----:B------:R1:W-:Y:S02]  /*0150*/  UTMACCTL.PF [UR6] ;  /* 0x00000000060079b9 */ /* 0x0003e40008040000 */
[----:B------:R1:W-:Y:S02]  /*0160*/  UTMACCTL.PF [UR8] ;  /* 0x00000000080079b9 */ /* 0x0003e40008040000 */
[----:B------:R1:W-:Y:S02]  /*0170*/  UTMACCTL.PF [UR10] ;  /* 0x000000000a0079b9 */ /* 0x0003e40008040000 */
[----:B------:R1:W-:Y:S02]  /*0180*/  UTMACCTL.PF [UR4] ;  /* 0x00000000040079b9 */ /* 0x0003e40008040000 */
[----:B-1----:R-:W-:Y:S01]  /*0190*/  NOP ;  /* 0x0000000000007918 */ /* 0x002fe20000000000 */
.L_x_1:
[----:B------:R-:W-:Y:S05]  /*01a0*/  BSYNC B0 ;  /* 0x0000000000007941 */ /* 0x000fea0003800000 */
.L_x_0:
[----:B------:R-:W-:Y:S01]  /*01b0*/  ULDC.64 UR4, c[0x0][0x590] ;  /* 0x0001640000047ab9 */ /* 0x000fe20000000a00 */
[----:B------:R-:W-:Y:S01]  /*01c0*/  LEA.HI R3, R3, R0, RZ, 0x2 ;  /* 0x0000000003037211 */ /* 0x000fe200078f10ff */
[----:B------:R-:W-:Y:S01]  /*01d0*/  ULDC.64 UR42, c[0x0][0x208] ;  /* 0x00008200002a7ab9 */ /* 0x000fe20000000a00 */
[----:B------:R-:W-:Y:S01]  /*01e0*/  ISETP.NE.U32.AND P1, PT, RZ, UR4, PT ;  /* 0x00000004ff007c0c */ /* 0x000fe2000bf25070 */
[----:B------:R-:W-:Y:S01]  /*01f0*/  IMAD.MOV.U32 R6, RZ, RZ, R4 ;  /* 0x000000ffff067224 */ /* 0x000fe200078e0004 */
[----:B------:R-:W-:Y:S01]  /*0200*/  LOP3.LUT R3, R3, 0xfffffffc, RZ, 0xc0, !PT ;  /* 0xfffffffc03037812 */ /* 0x000fe200078ec0ff */
[----:B------:R-:W-:Y:S01]  /*0210*/  IMAD.MOV.U32 R7, RZ, RZ, R5 ;  /* 0x000000ffff077224 */ /* 0x000fe200078e0005 */
[----:B------:R-:W-:Y:S02]  /*0220*/  ISETP.NE.AND.EX P2, PT, RZ, UR5, PT, P1 ;  /* 0x00000005ff007c0c */ /* 0x000fe4000bf45310 */
[----:B------:R-:W-:Y:S01]  /*0230*/  PRMT R8, RZ, 0x7610, R8 ;  /* 0x00007610ff087816 */ /* 0x000fe20000000008 */
[----:B------:R-:W-:-:S10]  /*0240*/  IMAD.IADD R0, R0, 0x1, -R3 ;  /* 0x0000000100007824 */ /* 0x000fd400078e0a03 */
[----:B------:R-:W-:Y:S05]  /*0250*/  @P2 BRA `(.L_x_2) ;  /* 0x0000000000302947 */ /* 0x000fea0003800000 */
[----:B------:R-:W-:Y:S02]  /*0260*/  ULDC.64 UR6, c[0x0][0x588] ;  /* 0x0001620000067ab9 */ /* 0x000fe40000000a00 */
[----:B------:R-:W-:-:S04]  /*0270*/  ISETP.NE.U32.AND P0, PT, RZ, UR6, PT ;  /* 0x00000006ff007c0c */ /* 0x000fc8000bf05070 */
[----:B------:R-:W-:-:S13]  /*0280*/  ISETP.NE.AND.EX P0, PT, RZ, UR7, PT, P0 ;  /* 0x00000007ff007c0c */ /* 0x000fda000bf05300 */
[----:B------:R-:W-:Y:S05]  /*0290*/  @!P0 BRA `(.L_x_3) ;  /* 0x0000000000108947 */ /* 0x000fea0003800000 */
[----:B------:R-:W2:Y:S01]  /*02a0*/  LDG.E R3, desc[UR42][R6.64] ;  /* 0x0000002a06037981 */ /* 0x000ea2000c1e1900 */
[----:B------:R-:W-:Y:S01]  /*02b0*/  IMAD.MOV.U32 R8, RZ, RZ, 0x1 ;  /* 0x00000001ff087424 */ /* 0x000fe200078e00ff */
[----:B--2---:R-:W-:Y:S01]  /*02c0*/  FSETP.NEU.AND P3, PT, R3, RZ, PT ;  /* 0x000000ff0300720b */ /* 0x004fe20003f6d000 */
[----:B------:R-:W-:-:S12]  /*02d0*/  BRA `(.L_x_2) ;  /* 0x0000000000107947 */ /* 0x000fd80003800000 */
.L_x_3:
[----:B------:R-:W-:Y:S01]  /*02e0*/  ULDC UR6, c[0x0][0x580] ;  /* 0x0001600000067ab9 */ /* 0x000fe20000000800 */
[----:B------:R-:W-:Y:S01]  /*02f0*/  IMAD.MOV.U32 R8, RZ, RZ, 0x1 ;  /* 0x00000001ff087424 */ /* 0x000fe200078e00ff */
[----:B------:R-:W-:Y:S02]  /*0300*/  FSETP.NEU.AND P3, PT, RZ, UR6, PT ;  /* 0x00000006ff007c0b */ /* 0x000fe4000bf6d000 */
[----:B------:R-:W-:-:S11]  /*0310*/  CS2R R6, SRZ ;  /* 0x0000000000067805 */ /* 0x000fd6000001ff00 */
.L_x_2:
[----:B------:R-:W-:Y:S01]  /*0320*/  ISETP.NE.U32.AND P0, PT, R6, RZ, PT ;  /* 0x000000ff0600720c */ /* 0x000fe20003f05070 */
[----:B------:R-:W-:Y:S01]  /*0330*/  IMAD.MOV.U32 R3, RZ, RZ, 0x1 ;  /* 0x00000001ff037424 */ /* 0x000fe200078e00ff */
[----:B------:R-:W-:Y:S02]  /*0340*/  ISETP.NE.AND.EX P1, PT, RZ, UR5, PT, P1 ;  /* 0x00000005ff007c0c */ /* 0x000fe4000bf25310 */
[----:B------:R-:W-:-:S13]  /*0350*/  ISETP.NE.AND.EX P0, PT, R7, RZ, PT, P0 ;  /* 0x000000ff0700720c */ /* 0x000fda0003f05300 */
[----:B------:R-:W-:Y:S05]  /*0360*/  @P0 BRA P1, `(.L_x_4) ;  /* 0x0000000000300947 */ /* 0x000fea0000800000 */
[----:B------:R-:W-:Y:S02]  /*0370*/  ISETP.NE.U32.AND P1, PT, RZ, UR4, PT ;  /* 0x00000004ff007c0c */ /* 0x000fe4000bf25070 */
[----:B------:R-:W-:Y:S02]  /*0380*/  ISETP.NE.U32.AND P0, PT, R6, RZ, PT ;  /* 0x000000ff0600720c */ /* 0x000fe40003f05070 */
[----:B------:R-:W-:Y:S02]  /*0390*/  ISETP.NE.AND.EX P1, PT, RZ, UR5, PT, P1 ;  /* 0x00000005ff007c0c */ /* 0x000fe4000bf25310 */
[----:B------:R-:W-:Y:S02]  /*03a0*/  PRMT R3, R8, 0x9910, RZ ;  /* 0x0000991008037816 */ /* 0x000fe400000000ff */
[----:B------:R-:W-:Y:S02]  /*03b0*/  ISETP.NE.AND.EX P0, PT, R7, RZ, PT, P0 ;  /* 0x000000ff0700720c */ /* 0x000fe40003f05300 */
[----:B------:R-:W-:-:S02]  /*03c0*/  ISETP.NE.AND P4, PT, R3, RZ, PT ;  /* 0x000000ff0300720c */ /* 0x000fc40003f85270 */
[----:B------:R-:W-:Y:S02]  /*03d0*/  SEL R6, RZ, 0xffffffff, P3 ;  /* 0xffffffffff067807 */ /* 0x000fe40001800000 */
[----:B------:R-:W-:-:S04]  /*03e0*/  SEL R3, RZ, 0xffffffff, P0 ;  /* 0xffffffffff037807 */ /* 0x000fc80000000000 */
[----:B------:R-:W-:-:S04]  /*03f0*/  @P1 SEL R6, R3, R6, !P4 ;  /* 0x0000000603061207 */ /* 0x000fc80006000000 */
[----:B------:R-:W-:-:S04]  /*0400*/  LOP3.LUT R6, R6, 0x1, RZ, 0xc0, !PT ;  /* 0x0000000106067812 */ /* 0x000fc800078ec0ff */
[----:B------:R-:W-:-:S04]  /*0410*/  ISETP.NE.U32.AND P0, PT, R6, 0x1, PT ;  /* 0x000000010600780c */ /* 0x000fc80003f05070 */
[----:B------:R-:W-:-:S09]  /*0420*/  SEL R3, RZ, 0x1, !P0 ;  /* 0x00000001ff037807 */ /* 0x000fd20004000000 */
.L_x_4:
[----:B------:R-:W1:Y:S02]  /*0430*/  SHFL.IDX PT, R7, R2, RZ, 0x1f ;  /* 0x00001fff02077589 */ /* 0x000e6400000e0000 */
[----:B-1----:R-:W-:-:S13]  /*0440*/  ISETP.NE.AND P0, PT, R7, RZ, PT ;  /* 0x000000ff0700720c */ /* 0x002fda0003f05270 */
[----:B------:R-:W-:Y:S05]  /*0450*/  @P0 BRA `(.L_x_5) ;  /* 0x0000000000680947 */ /* 0x000fea0003800000 */
[----:B------:R-:W1:Y:S01]  /*0460*/  S2UR UR8, SR_CgaCtaId ;  /* 0x00000000000879c3 */ /* 0x000e620000008800 */
[----:B------:R-:W-:Y:S01]  /*0470*/  UMOV UR4, 0x400 ;  /* 0x0000040000047882 */ /* 0x000fe20000000000 */
[----:B------:R-:W-:Y:S01]  /*0480*/  UMOV UR5, 0x1 ;  /* 0x0000000100057882 */ /* 0x000fe20000000000 */
[----:B------:R-:W-:Y:S01]  /*0490*/  UMOV UR6, 0x4 ;  /* 0x0000000400067882 */ /* 0x000fe20000000000 */
[----:B------:R-:W-:Y:S01]  /*04a0*/  ELECT P0, URZ, PT ;  /* 0x00000000003f782f */ /* 0x000fe20003800000 */
[----:B------:R-:W-:-:S04]  /*04b0*/  UIADD3 UR6, -UR6, 0x100000, URZ ;  /* 0x0010000006067890 */ /* 0x000fc8000fffe13f */
[----:B------:R-:W-:Y:S02]  /*04c0*/  USHF.L.U32 UR7, UR6, 0xb, URZ ;  /* 0x0000000b06077899 */ /* 0x000fe4000800063f */
[----:B------:R-:W-:Y:S02]  /*04d0*/  USHF.L.U32 UR6, UR6, 0x1, URZ ;  /* 0x0000000106067899 */ /* 0x000fe4000800063f */
[----:B-1----:R-:W-:Y:S02]  /*04e0*/  ULEA UR8, UR8, UR4, 0x18 ;  /* 0x0000000408087291 */ /* 0x002fe4000f8ec03f */
[----:B------:R-:W-:-:S04]  /*04f0*/  UIADD3 UR4, -UR5, 0x100000, URZ ;  /* 0x0010000005047890 */ /* 0x000fc8000fffe13f */
[----:B------:R-:W-:Y:S02]  /*0500*/  USHF.L.U32 UR5, UR4, 0xb, URZ ;  /* 0x0000000b04057899 */ /* 0x000fe4000800063f */
[----:B------:R-:W-:Y:S01]  /*0510*/  USHF.L.U32 UR4, UR4, 0x1, URZ ;  /* 0x0000000104047899 */ /* 0x000fe2000800063f */
[----:B------:R-:W1:Y:S11]  /*0520*/  FENCE.VIEW.ASYNC.S ;  /* 0x00000000000073c6 */ /* 0x000e760000000000 */
[----:B-1----:R1:W2:Y:S01]  /*0530*/  SYNCS.EXCH.64 URZ, [UR8], UR4 ;  /* 0x00000004083f75b2 */ /* 0x0022a20008000100 */
[----:B------:R1:W3:Y:S01]  /*0540*/  SYNCS.EXCH.64 URZ, [UR8+0x30], UR6 ;  /* 0x00003006083f75b2 */ /* 0x0002e20008000100 */
[----:B------:R1:W4:Y:S01]  /*0550*/  SYNCS.EXCH.64 URZ, [UR8+0x8], UR4 ;  /* 0x00000804083f75b2 */ /* 0x0003220008000100 */
[----:B------:R1:W1:Y:S01]  /*0560*/  SYNCS.EXCH.64 URZ, [UR8+0x38], UR6 ;  /* 0x00003806083f75b2 */ /* 0x0002620008000100 */
        /* <DEDUP_REMOVED lines=8> */
[----:B------:R-:W-:Y:S01]  /*05f0*/  NOP ;  /* 0x0000000000007918 */ /* 0x000fe20000000000 */
.L_x_5:
[----:B------:R-:W5:Y:S01]  /*0600*/  SHFL.IDX PT, R6, R2, RZ, 0x1f ;  /* 0x00001fff02067589 */ /* 0x000f6200000e0000 */
[----:B------:R-:W-:Y:S01]  /*0610*/  NOP ;  /* 0x0000000000007918 */ /* 0x000fe20000000000 */
[----:B-----5:R-:W-:-:S13]  /*0620*/  ISETP.NE.AND P0, PT, R6, RZ, PT ;  /* 0x000000ff0600720c */ /* 0x020fda0003f05270 */
[----:B------:R-:W-:Y:S05]  /*0630*/  @P0 BRA `(.L_x_6) ;  /* 0x0000000000580947 */ /* 0x000fea0003800000 */
[----:B-1----:R-:W1:Y:S01]  /*0640*/  S2UR UR5, SR_CgaCtaId ;  /* 0x00000000000579c3 */ /* 0x002e620000008800 */
[----:B------:R-:W-:Y:S01]  /*0650*/  UMOV UR4, 0x400 ;  /* 0x0000040000047882 */ /* 0x000fe20000000000 */
[----:B------:R-:W-:Y:S01]  /*0660*/  UMOV UR6, 0x20 ;  /* 0x0000002000067882 */ /* 0x000fe20000000000 */
[----:B------:R-:W-:Y:S01]  /*0670*/  UMOV UR7, 0x100 ;  /* 0x0000010000077882 */ /* 0x000fe20000000000 */
[----:B------:R-:W-:Y:S01]  /*0680*/  ELECT P0, URZ, PT ;  /* 0x00000000003f782f */ /* 0x000fe20003800000 */
[----:B-1----:R-:W-:Y:S02]  /*0690*/  ULEA UR8, UR5, UR4, 0x18 ;  /* 0x0000000405087291 */ /* 0x002fe4000f8ec03f */
[----:B------:R-:W-:-:S04]  /*06a0*/  UIADD3 UR4, -UR6, 0x100000, URZ ;  /* 0x0010000006047890 */ /* 0x000fc8000fffe13f */
[----:B------:R-:W-:Y:S02]  /*06b0*/  USHF.L.U32 UR5, UR4, 0xb, URZ ;  /* 0x0000000b04057899 */ /* 0x000fe4000800063f */
[----:B------:R-:W-:Y:S02]  /*06c0*/  USHF.L.U32 UR4, UR4, 0x1, URZ ;  /* 0x0000000104047899 */ /* 0x000fe4000800063f */
[----:B------:R-:W-:-:S04]  /*06d0*/  UIADD3 UR6, -UR7, 0x100000, URZ ;  /* 0x0010000007067890 */ /* 0x000fc8000fffe13f */
[----:B------:R-:W-:Y:S02]  /*06e0*/  USHF.L.U32 UR7, UR6, 0xb, URZ ;  /* 0x0000000b06077899 */ /* 0x000fe4000800063f */
[----:B------:R-:W-:Y:S01]  /*06f0*/  USHF.L.U32 UR6, UR6, 0x1, URZ ;  /* 0x0000000106067899 */ /* 0x000fe2000800063f */
[----:B------:R-:W1:Y:S03]  /*0700*/  FENCE.VIEW.ASYNC.S ;  /* 0x00000000000073c6 */ /* 0x000e660000000000 */
[----:B-1----:R1:W1:Y:S08]  /*0710*/  SYNCS.EXCH.64 URZ, [UR8+0x60], UR4 ;  /* 0x00006004083f75b2 */ /* 0x0022700008000100 */
        /* <DEDUP_REMOVED lines=8> */
.L_x_6:
[----:B------:R-:W-:Y:S01]  /*07a0*/  SHF.R.S32.HI R9, RZ, 0x1f, R18 ;  /* 0x0000001fff097819 */ /* 0x000fe20000011412 */
[----:B------:R-:W5:Y:S01]  /*07b0*/  SHFL.IDX PT, R2, R2, RZ, 0x1f ;  /* 0x00001fff02027589 */ /* 0x000f6200000e0000 */
[----:B-1----:R-:W1:Y:S01]  /*07c0*/  S2UR UR8, SR_CTAID.X ;  /* 0x00000000000879c3 */ /* 0x002e620000002500 */
[----:B------:R-:W-:Y:S02]  /*07d0*/  ELECT P0, URZ, PT ;  /* 0x00000000003f782f */ /* 0x000fe40003800000 */
[----:B------:R-:W-:Y:S01]  /*07e0*/  LEA.HI R9, R9, R18, RZ, 0x7 ;  /* 0x0000001209097211 */ /* 0x000fe200078f38ff */
[----:B------:R-:W2:Y:S01]  /*07f0*/  S2R R6, SR_CTAID.Y ;  /* 0x0000000000067919 */ /* 0x000ea20000002600 */
[----:B------:R-:W-:Y:S01]  /*0800*/  SHF.R.S32.HI R12, RZ, 0x1f, R7 ;  /* 0x0000001fff0c7819 */ /* 0x000fe20000011407 */
[----:B------:R-:W-:Y:S01]  /*0810*/  ULDC UR4, c[0x0][0x150] ;  /* 0x0000540000047ab9 */ /* 0x000fe20000000800 */
[----:B------:R-:W-:Y:S01]  /*0820*/  LOP3.LUT R9, R9, 0xffffff80, RZ, 0xc0, !PT ;  /* 0xffffff8009097812 */ /* 0x000fe200078ec0ff */
[----:B------:R-:W-:Y:S01]  /*0830*/  IMAD.MOV.U32 R88, RZ, RZ, 0x1 ;  /* 0x00000001ff587424 */ /* 0x000fe200078e00ff */
[----:B------:R-:W-:Y:S01]  /*0840*/  LEA.HI R12, R12, R7, RZ, 0x2 ;  /* 0x000000070c0c7211 */ /* 0x000fe200078f10ff */
[----:B------:R-:W-:Y:S01]  /*0850*/  NOP ;  /* 0x0000000000007918 */ /* 0x000fe20000000000 */
[----:B------:R-:W-:Y:S01]  /*0860*/  ISETP.NE.AND P4, PT, R0, RZ, PT ;  /* 0x000000ff0000720c */ /* 0x000fe20003f85270 */
[----:B------:R-:W-:Y:S01]  /*0870*/  IMAD.IADD R11, R18, 0x1, -R9 ;  /* 0x00000001120b7824 */ /* 0x000fe200078e0a09 */
[----:B------:R-:W-:Y:S01]  /*0880*/  LOP3.LUT R12, R12, 0x3ffffffc, RZ, 0xc0, !PT ;  /* 0x3ffffffc0c0c7812 */ /* 0x000fe200078ec0ff */
[----:B------:R-:W-:Y:S01]  /*0890*/  UMOV UR37, 0x1 ;  /* 0x0000000100257882 */ /* 0x000fe20000000000 */
[----:B------:R-:W-:-:S02]  /*08a0*/  ISETP.NE.AND P5, PT, R10, RZ, PT ;  /* 0x000000ff0a00720c */ /* 0x000fc40003fa5270 */
[----:B------:R-:W-:Y:S01]  /*08b0*/  SHF.R.S32.HI R8, RZ, 0x1f, R11 ;  /* 0x0000001fff087819 */ /* 0x000fe2000001140b */
[----:B------:R-:W-:-:S03]  /*08c0*/  IMAD.IADD R12, R7, 0x1, -R12 ;  /* 0x00000001070c7824 */ /* 0x000fc600078e0a0c */
[----:B------:R-:W-:Y:S02]  /*08d0*/  LEA.HI R8, R8, R11, RZ, 0x3 ;  /* 0x0000000b08087211 */ /* 0x000fe400078f18ff */
[----:B-----5:R-:W-:Y:S02]  /*08e0*/  ISETP.NE.OR P0, PT, R2, RZ, !P0 ;  /* 0x000000ff0200720c */ /* 0x020fe40004705670 */
[----:B-1----:R-:W-:Y:S02]  /*08f0*/  I2FP.F32.U32 R13, UR8 ;  /* 0x00000008000d7c45 */ /* 0x002fe40008201000 */
[--C-:B------:R-:W-:Y:S02]  /*0900*/  SHF.R.S32.HI R2, RZ, 0x3, R8.reuse ;  /* 0x00000003ff027819 */ /* 0x100fe40000011408 */
[----:B------:R-:W-:Y:S01]  /*0910*/  SHF.R.S32.HI R9, RZ, 0x1f, R8 ;  /* 0x0000001fff097819 */ /* 0x000fe20000011408 */
[----:B------:R-:W-:Y:S01]  /*0920*/  FMUL R13, R13, UR4 ;  /* 0x000000040d0d7c20 */ /* 0x000fe20008400000 */
[----:B------:R-:W1:Y:S01]  /*0930*/  LDC R8, c[0x0][0x144] ;  /* 0x00005100ff087b82 */ /* 0x000e620000000800 */
[----:B------:R-:W-:Y:S01]  /*0940*/  ULDC UR4, c[0x0][0x154] ;  /* 0x0000550000047ab9 */ /* 0x000fe20000000800 */
[----:B------:R-:W-:-:S02]  /*0950*/  LEA.HI R9, R9, R2, RZ, 0x2 ;  /* 0x0000000209097211 */ /* 0x000fc400078f10ff */
[----:B--2---:R-:W-:Y:S01]  /*0960*/  I2FP.F32.U32 R14, R6 ;  /* 0x00000006000e7245 */ /* 0x004fe20000201000 */
[----:B------:R-:W2:Y:S01]  /*0970*/  F2I.U32.TRUNC.NTZ R13, R13 ;  /* 0x0000000d000d7305 */ /* 0x000ea2000020f000 */
[----:B------:R-:W-:Y:S01]  /*0980*/  LOP3.LUT R9, R9, 0xfffffffc, RZ, 0xc0, !PT ;  /* 0xfffffffc09097812 */ /* 0x000fe200078ec0ff */
[----:B------:R-:W-:Y:S01]  /*0990*/  VOTEU.ALL UP0, P0 ;  /* 0x00000000003f7886 */ /* 0x000fe20000000000 */
[----:B------:R-:W-:Y:S01]  /*09a0*/  VOTEU.ALL UP1, P0 ;  /* 0x00000000003f7886 */ /* 0x000fe20000020000 */
[----:B------:R-:W-:Y:S01]  /*09b0*/  FMUL R14, R14, UR4 ;  /* 0x000000040e0e7c20 */ /* 0x000fe20008400000 */
[----:B------:R-:W-:Y:S01]  /*09c0*/  UMOV UR4, 0x20 ;  /* 0x0000002000047882 */ /* 0x000fe20000000000 */
[----:B------:R-:W-:Y:S01]  /*09d0*/  IMAD.IADD R9, R2, 0x1, -R9 ;  /* 0x0000000102097824 */ /* 0x000fe200078e0a09 */
[----:B------:R-:W5:Y:S01]  /*09e0*/  @!UP0 S2UR UR7, SR_CgaCtaId ;  /* 0x00000000000789c3 */ /* 0x000f620000008800 */
[----:B------:R-:W-:Y:S01]  /*09f0*/  @!UP0 UMOV UR6, 0x400 ;  /* 0x0000040000068882 */ /* 0x000fe20000000000 */
[----:B------:R-:W-:-:S04]  /*0a00*/  @!UP0 UIADD3 UR4, -UR4, 0x100000, URZ ;  /* 0x0010000004048890 */ /* 0x000fc8000fffe13f */
[----:B------:R-:W-:Y:S02]  /*0a10*/  @!UP0 USHF.L.U32 UR5, UR4, 0xb, URZ ;  /* 0x0000000b04058899 */ /* 0x000fe4000800063f */
[----:B------:R-:W-:Y:S01]  /*0a20*/  @!UP0 USHF.L.U32 UR4, UR4, 0x1, URZ ;  /* 0x0000000104048899 */ /* 0x000fe2000800063f */
[----:B------:R-:W-:Y:S01]  /*0a30*/  IMAD R12, R12, 0x4, R9 ;  /* 0x000000040c0c7824 */ /* 0x000fe200078e0209 */
[----:B------:R-:W3:Y:S03]  /*0a40*/  F2I.U32.TRUNC.NTZ R14, R14 ;  /* 0x0000000e000e7305 */ /* 0x000ee6000020f000 */
[C---:B------:R-:W-:Y:S01]  /*0a50*/  IMAD.SHL.U32 R89, R12.reuse, 0x4, RZ ;  /* 0x000000040c597824 */ /* 0x040fe200078e00ff */
[----:B------:R-:W-:Y:S01]  /*0a60*/  LEA.HI R2, R12, R12, RZ, 0x1 ;  /* 0x0000000c0c027211 */ /* 0x000fe200078f08ff */
[----:B--2---:R-:W-:Y:S01]  /*0a70*/  IMAD.MOV R15, RZ, RZ, -R13 ;  /* 0x000000ffff0f7224 */ /* 0x004fe200078e0a0d */
[----:B------:R-:W2:Y:S02]  /*0a80*/  LDC R9, c[0x0][0x148] ;  /* 0x00005200ff097b82 */ /* 0x000ea40000000800 */
[----:B------:R-:W-:Y:S01]  /*0a90*/  LOP3.LUT R13, R2, 0xfffffffe, RZ, 0xc0, !PT ;  /* 0xfffffffe020d7812 */ /* 0x000fe200078ec0ff */
[----:B-1----:R-:W-:Y:S01]  /*0aa0*/  IMAD R8, R8, R15, UR8 ;  /* 0x0000000808087e24 */ /* 0x002fe2000f8e020f */
[----:B------:R-:W-:-:S03]  /*0ab0*/  LOP3.LUT R89, R12, 0xc, R89, 0x78, !PT ;  /* 0x0000000c0c597812 */ /* 0x000fc600078e7859 */
[----:B------:R-:W-:Y:S01]  /*0ac0*/  IMAD.IADD R13, R12, 0x1, -R13 ;  /* 0x000000010c0d7824 */ /* 0x000fe200078e0a0d */
[----:B------:R-:W1:Y:S01]  /*0ad0*/  LDC R15, c[0x0][0x140] ;  /* 0x00005000ff0f7b82 */ /* 0x000e620000000800 */
[----:B---3--:R-:W-:Y:S02]  /*0ae0*/  IMAD.MOV R23, RZ, RZ, -R14 ;  /* 0x000000ffff177224 */ /* 0x008fe400078e0a0e */
[----:B------:R-:W-:Y:S01]  /*0af0*/  VIADD R12, R10, 0xffffffff ;  /* 0xffffffff0a0c7836 */ /* 0x000fe20000000000 */
[----:B------:R-:W-:Y:S01]  /*0b00*/  ISETP.NE.AND P1, PT, R13, R8, PT ;  /* 0x000000080d00720c */ /* 0x000fe20003f25270 */
[----:B-----5:R-:W-:Y:S01]  /*0b10*/  @!UP0 ULEA UR6, UR7, UR6, 0x18 ;  /* 0x0000000607068291 */ /* 0x020fe2000f8ec03f */
[----:B------:R-:W-:Y:S01]  /*0b20*/  VOTEU.ALL UP0, P0 ;  /* 0x00000000003f7886 */ /* 0x000fe20000000000 */
[----:B------:R-:W-:-:S04]  /*0b30*/  LOP3.LUT P0, RZ, R11, 0x7, RZ, 0xc0, !PT ;  /* 0x000000070bff7812 */ /* 0x000fc8000780c0ff */
[----:B------:R-:W-:Y:S01]  /*0b40*/  ISETP.LT.U32.AND P0, PT, R89, 0x2, !P0 ;  /* 0x000000025900780c */ /* 0x000fe20004701070 */
[----:B--2---:R-:W-:-:S05]  /*0b50*/  IMAD R13, R9, R23, R6 ;  /* 0x00000017090d7224 */ /* 0x004fca00078e0206 */
[----:B------:R-:W-:Y:S01]  /*0b60*/  @P1 LEA.HI R2, R89, R89, RZ, 0x1 ;  /* 0x0000005959021211 */ /* 0x000fe200078f08ff */
[----:B------:R-:W2:Y:S02]  /*0b70*/  FENCE.VIEW.ASYNC.S ;  /* 0x00000000000073c6 */ /* 0x000ea40000000000 */
[----:B--2---:R2:W3:Y:S01]  /*0b80*/  @!UP0 SYNCS.EXCH.64 URZ, [UR6+0xa0], UR4 ;  /* 0x0000a004063f85b2 */ /* 0x0044e20008000100 */
[----:B------:R-:W-:Y:S02]  /*0b90*/  SEL R11, RZ, 0x1, !P0 ;  /* 0x00000001ff0b7807 */ /* 0x000fe40004000000 */
[----:B------:R-:W-:Y:S02]  /*0ba0*/  @P1 SHF.R.S32.HI R2, RZ, 0x1, R2 ;  /* 0x00000001ff021819 */ /* 0x000fe40000011402 */
[----:B------:R-:W-:Y:S02]  /*0bb0*/  ISETP.GE.U32.AND P0, PT, R12, 0x2, PT ;  /* 0x000000020c00780c */ /* 0x000fe40003f06070 */
[----:B------:R-:W-:-:S02]  /*0bc0*/  @P1 ISETP.NE.AND P6, PT, R2, R13, PT ;  /* 0x0000000d0200120c */ /* 0x000fc40003fc5270 */
[----:B-1----:R-:W-:Y:S02]  /*0bd0*/  ISETP.EQ.U32.AND P3, PT, R15, 0x1, PT ;  /* 0x000000010f00780c */ /* 0x002fe40003f62070 */
[----:B------:R-:W-:Y:S02]  /*0be0*/  @P1 SEL R88, RZ, 0x1, P6 ;  /* 0x00000001ff581807 */ /* 0x000fe40003000000 */
[C---:B------:R-:W-:Y:S02]  /*0bf0*/  ISETP.EQ.OR P1, PT, R0.reuse, 0x3, !P4 ;  /* 0x000000030000780c */ /* 0x040fe40006722670 */
[----:B------:R-:W-:Y:S01]  /*0c00*/  ISETP.EQ.AND P6, PT, R0, 0x2, !P5 ;  /* 0x000000020000780c */ /* 0x000fe20006fc2270 */
[----:B------:R2:W1:Y:S01]  /*0c10*/  @!UP1 SYNCS.EXCH.64 URZ, [UR6+0xa8], UR4 ;  /* 0x0000a804063f95b2 */ /* 0x0004620008000100 */
[----:B------:R-:W-:Y:S01]  /*0c20*/  ISETP.EQ.AND P1, PT, R10, RZ, P1 ;  /* 0x000000ff0a00720c */ /* 0x000fe20000f22270 */
[----:B------:R-:W-:Y:S01]  /*0c30*/  NOP ;  /* 0x0000000000007918 */ /* 0x000fe20000000000 */
[----:B------:R-:W-:-:S02]  /*0c40*/  SEL R19, RZ, 0x1, !P6 ;  /* 0x00000001ff137807 */ /* 0x000fc40007000000 */
[----:B------:R-:W-:Y:S02]  /*0c50*/  SEL R22, RZ, 0x1, !P1 ;  /* 0x00000001ff167807 */ /* 0x000fe40004800000 */
[----:B------:R-:W-:Y:S02]  /*0c60*/  LOP3.LUT R88, R88, R11, RZ, 0xc0, !PT ;  /* 0x0000000b58587212 */ /* 0x000fe400078ec0ff */
[----:B------:R-:W-:Y:S02]  /*0c70*/  SEL R19, R19, 0x2, P0 ;  /* 0x0000000213137807 */ /* 0x000fe40000000000 */
[----:B------:R-:W-:Y:S01]  /*0c80*/  SEL R22, R22, 0x2, P0 ;  /* 0x0000000216167807 */ /* 0x000fe20000000000 */
[----:B--23--:R-:W-:Y:S06]  /*0c90*/  @!P3 BRA `(.L_x_7) ;  /* 0x000000000008b947 */ /* 0x00cfec0003800000 */
[----:B-1--4-:R-:W-:Y:S01]  /*0ca0*/  UCGABAR_ARV ;  /* 0x00000000000079c7 */ /* 0x012fe20008000000 */
[----:B------:R-:W-:Y:S05]  /*0cb0*/  BRA `(.L_x_8) ;  /* 0x0000000000047947 */ /* 0x000fea0003800000 */
.L_x_7:
[----:B-1--4-:R-:W-:Y:S01]  /*0cc0*/  NOP ;  /* 0x0000000000007918 */ /* 0x012fe20000000000 */
.L_x_8:
[----:B------:R-:W1:Y:S01]  /*0cd0*/  LDC R2, c[0x0][0x904] ;  /* 0x00024100ff027b82 */ /* 0x000e620000000800 */
[----:B------:R-:W-:Y:S02]  /*0ce0*/  IMAD.U32 R10, RZ, RZ, UR8 ;  /* 0x00000008ff0a7e24 */ /* 0x000fe4000f8e00ff */
[----:B------:R-:W-:Y:S01]  /*0cf0*/  IMAD.MOV.U32 R11, RZ, RZ, RZ ;  /* 0x000000ffff0b7224 */ /* 0x000fe200078e00ff */
[----:B-1----:R-:W-:-:S04]  /*0d00*/  ISETP.NE.AND P1, PT, R2, 0x1, PT ;  /* 0x000000010200780c */ /* 0x002fc80003f25270 */
[----:B------:R-:W-:-:S09]  /*0d10*/  P2R R7, PR, RZ, 0x2 ;  /* 0x00000002ff077803 */ /* 0x000fd20000000000 */
[----:B------:R-:W1:Y:S01]  /*0d20*/  @P1 LDC R17, c[0x0][0x10] ;  /* 0x00000400ff111b82 */ /* 0x000e620000000800 */
[----:B------:R-:W-:Y:S02]  /*0d30*/  @P1 IMAD.MOV.U32 R7, RZ, RZ, RZ ;  /* 0x000000ffff071224 */ /* 0x000fe400078e00ff */
[----:B------:R-:W-:-:S05]  /*0d40*/  @P1 IMAD.MOV.U32 R15, RZ, RZ, RZ ;  /* 0x000000ffff0f1224 */ /* 0x000fca00078e00ff */
[----:B------:R-:W2:Y:S01]  /*0d50*/  @!P1 LDC R13, c[0x0][0xc] ;  /* 0x00000300ff0d9b82 */ /* 0x000ea20000000800 */
[----:B------:R-:W-:Y:S01]  /*0d60*/  ULDC UR4, c[0x0][0xc] ;  /* 0x0000030000047ab9 */ /* 0x000fe20000000800 */
[----:B------:R-:W-:Y:S01]  /*0d70*/  ULDC UR5, c[0x0][0x10] ;  /* 0x0000040000057ab9 */ /* 0x000fe20000000800 */
[----:B------:R-:W-:Y:S01]  /*0d80*/  ULDC UR6, c[0x0][0x14] ;  /* 0x0000050000067ab9 */ /* 0x000fe20000000800 */
[----:B------:R-:W-:-:S04]  /*0d90*/  UIMAD.WIDE.U32 UR4, UR4, UR5, URZ ;  /* 0x00000005040472a5 */ /* 0x000fc8000f8e003f */
[----:B------:R-:W-:Y:S02]  /*0da0*/  UIMAD.WIDE.U32 UR40, UR4, UR6, URZ ;  /* 0x00000006042872a5 */ /* 0x000fe4000f8e003f */
[----:B------:R-:W-:-:S04]  /*0db0*/  UIMAD UR38, UR5, UR6, URZ ;  /* 0x00000006052672a4 */ /* 0x000fc8000f8e023f */
[----:B------:R-:W-:Y:S01]  /*0dc0*/  UIADD3 UR38, UR41, UR38, URZ ;  /* 0x0000002629267290 */ /* 0x000fe2000fffe03f */
[----:B-1----:R-:W-:-:S04]  /*0dd0*/  @P1 IMAD.WIDE.U32 R16, R17, UR8, R6 ;  /* 0x0000000811101c25 */ /* 0x002fc8000f8e0006 */
[----:B------:R-:W-:Y:S02]  /*0de0*/  @P1 IMAD.IADD R17, R17, 0x1, R15 ;  /* 0x0000000111111824 */ /* 0x000fe400078e020f */
[----:B--2---:R-:W-:-:S04]  /*0df0*/  @!P1 IMAD.WIDE.U32 R10, R6, R13, R10 ;  /* 0x0000000d060a9225 */ /* 0x004fc800078e000a */
[----:B------:R-:W-:Y:S01]  /*0e00*/  @!P1 IMAD.MOV.U32 R17, RZ, RZ, R11 ;  /* 0x000000ffff119224 */ /* 0x000fe200078e000b */
[----:B------:R-:W-:Y:S01]  /*0e10*/  @!P1 MOV R16, R10 ;  /* 0x0000000a00109202 */ /* 0x000fe20000000f00 */
[----:B------:R-:W-:Y:S06]  /*0e20*/  @!P3 BRA `(.L_x_9) ;  /* 0x00000000000cb947 */ /* 0x000fec0003800000 */
[----:B------:R-:W-:Y:S01]  /*0e30*/  UCGABAR_WAIT ;  /* 0x0000000000007dc7 */ /* 0x000fe20008000000 */
[----:B------:R-:W-:Y:S01]  /*0e40*/  CCTL.IVALL ;  /* 0x00000000ff00798f */ /* 0x000fe20002000000 */
[----:B------:R-:W-:Y:S05]  /*0e50*/  BRA `(.L_x_10) ;  /* 0x0000000000047947 */ /* 0x000fea0003800000 */
.L_x_9:
[----:B------:R-:W-:Y:S06]  /*0e60*/  BAR.SYNC.DEFER_BLOCKING 0x0 ;  /* 0x0000000000007b1d */ /* 0x000fec0000010000 */
.L_x_10:
[----:B------:R-:W1:Y:S01]  /*0e70*/  S2UR UR36, SR_CgaCtaId ;  /* 0x00000000002479c3 */ /* 0x000e620000008800 */
[----:B------:R-:W-:Y:S04]  /*0e80*/  BSSY B6, `(.L_x_11) ;  /* 0x000073c000067945 */ /* 0x000fe80003800000 */
[----:B------:R-:W-:Y:S05]  /*0e90*/  @!P5 BRA `(.L_x_12) ;  /* 0x0000004800b8d947 */ /* 0x000fea0003800000 */
[----:B------:R-:W-:-:S13]  /*0ea0*/  ISETP.GT.U32.AND P0, PT, R12, 0x1, PT ;  /* 0x000000010c00780c */ /* 0x000fda0003f04070 */
[----:B------:R-:W-:Y:S05]  /*0eb0*/  @P0 BRA `(.L_x_13) ;  /* 0x0000007000e00947 */ /* 0x000fea0003800000 */
[----:B------:R-:W-:Y:S01]  /*0ec0*/  ULDC.64 UR4, c[0x0][0x8f8] ;  /* 0x00023e0000047ab9 */ /* 0x000fe20000000a00 */
[----:B------:R-:W-:Y:S01]  /*0ed0*/  UMOV UR47, 0xffffffff ;  /* 0xffffffff002f7882 */ /* 0x000fe20000000000 */
[----:B------:R-:W-:Y:S01]  /*0ee0*/  ISETP.GE.U32.AND P0, PT, R16, UR4, PT ;  /* 0x0000000410007c0c */ /* 0x000fe2000bf06070 */
[----:B------:R-:W-:Y:S01]  /*0ef0*/  IMAD.MOV.U32 R97, RZ, RZ, -0x1 ;  /* 0xffffffffff617424 */ /* 0x000fe200078e00ff */
[----:B------:R-:W-:Y:S01]  /*0f00*/  PRMT R90, RZ, 0x7610, R90 ;  /* 0x00007610ff5a7816 */ /* 0x000fe2000000005a */
[----:B------:R-:W-:Y:S01]  /*0f10*/  IMAD.MOV.U32 R99, RZ, RZ, -0x1 ;  /* 0xffffffffff637424 */ /* 0x000fe200078e00ff */
[----:B------:R-:W-:Y:S02]  /*0f20*/  ISETP.GE.U32.AND.EX P0, PT, R17, UR5, PT, P0 ;  /* 0x0000000511007c0c */ /* 0x000fe4000bf06100 */
[----:B------:R-:W-:-:S11]  /*0f30*/  PRMT R0, RZ, 0x7610, R0 ;  /* 0x00007610ff007816 */ /* 0x000fd60000000000 */
[----:B------:R-:W-:Y:S05]  /*0f40*/  @P0 BRA `(.L_x_14) ;  /* 0x0000000400240947 */ /* 0x000fea0003800000 */
[----:B------:R-:W2:Y:S01]  /*0f50*/  LDC.64 R20, c[0x0][0x8d0] ;  /* 0x00023400ff147b82 */ /* 0x000ea20000000a00 */
[----:B------:R-:W-:Y:S02]  /*0f60*/  IMAD.MOV.U32 R4, RZ, RZ, R16 ;  /* 0x000000ffff047224 */ /* 0x000fe400078e0010 */
[----:B------:R-:W-:-:S05]  /*0f70*/  IMAD.MOV.U32 R5, RZ, RZ, R17 ;  /* 0x000000ffff057224 */ /* 0x000fca00078e0011 */
[----:B------:R-:W3:Y:S08]  /*0f80*/  LDC R0, c[0x0][0x8d8] ;  /* 0x00023600ff007b82 */ /* 0x000ef00000000800 */
[----:B------:R-:W4:Y:S01]  /*0f90*/  LDC.64 R24, c[0x0][0x8c8] ;  /* 0x00023200ff187b82 */ /* 0x000f220000000a00 */
[----:B--2---:R-:W-:-:S04]  /*0fa0*/  ISETP.NE.U32.AND P0, PT, R20, RZ, PT ;  /* 0x000000ff1400720c */ /* 0x004fc80003f05070 */
[----:B------:R-:W-:-:S13]  /*0fb0*/  ISETP.NE.AND.EX P0, PT, R21, RZ, PT, P0 ;  /* 0x000000ff1500720c */ /* 0x000fda0003f05300 */
[----:B---34-:R-:W-:Y:S05]  /*0fc0*/  @!P0 BRA `(.L_x_15) ;  /* 0x0000000000288947 */ /* 0x018fea0003800000 */
[----:B------:R-:W2:Y:S02]  /*0fd0*/  LDC R3, c[0x0][0x8dc] ;  /* 0x00023700ff037b82 */ /* 0x000ea40000000800 */
[----:B--2---:R-:W-:-:S05]  /*0fe0*/  IADD3 R3, P0, R16, R3, RZ ;  /* 0x0000000310037210 */ /* 0x004fca0007f1e0ff */
[----:B------:R-:W-:-:S04]  /*0ff0*/  IMAD.X R15, RZ, RZ, R17, P0 ;  /* 0x000000ffff0f7224 */ /* 0x000fc800000e0611 */
[----:B------:R-:W-:-:S04]  /*1000*/  IMAD.WIDE.U32 R4, R15, R20, RZ ;  /* 0x000000140f047225 */ /* 0x000fc800078e00ff */
[----:B------:R-:W-:-:S04]  /*1010*/  IMAD.WIDE.U32 R10, P0, R3, R21, R4 ;  /* 0x00000015030a7225 */ /* 0x000fc80007800004 */
[----:B------:R-:W-:-:S04]  /*1020*/  IMAD.WIDE.U32 R4, R3, R20, RZ ;  /* 0x0000001403047225 */ /* 0x000fc800078e00ff */
[----:B------:R-:W-:Y:S01]  /*1030*/  IMAD.X R13, RZ, RZ, RZ, P0 ;  /* 0x000000ffff0d7224 */ /* 0x000fe200000e06ff */
[----:B------:R-:W-:Y:S01]  /*1040*/  IADD3 RZ, P0, R5, R10, RZ ;  /* 0x0000000a05ff7210 */ /* 0x000fe20007f1e0ff */
[----:B------:R-:W-:-:S04]  /*1050*/  IMAD.MOV.U32 R12, RZ, RZ, R11 ;  /* 0x000000ffff0c7224 */ /* 0x000fc800078e000b */
[----:B------:R-:W-:-:S08]  /*1060*/  IMAD.WIDE.U32.X R4, R15, R21, R12, P0 ;  /* 0x000000150f047225 */ /* 0x000fd000000e040c */
.L_x_15:
[----:B------:R-:W2:Y:S01]  /*1070*/  LDC.64 R14, c[0x0][0x8e8] ;  /* 0x00023a00ff0e7b82 */ /* 0x000ea20000000a00 */
[-CC-:B------:R-:W-:Y:S01]  /*1080*/  SHF.R.U64 R27, R4, R0.reuse, R5.reuse ;  /* 0x00000000041b7219 */ /* 0x180fe20000001205 */
[----:B------:R-:W-:Y:S01]  /*1090*/  ULDC UR4, c[0x0][0x900] ;  /* 0x0002400000047ab9 */ /* 0x000fe20000000800 */
[----:B------:R-:W-:Y:S01]  /*10a0*/  SHF.R.U32.HI R0, RZ, R0, R5 ;  /* 0x00000000ff007219 */ /* 0x000fe20000011605 */
[----:B------:R-:W-:Y:S01]  /*10b0*/  IMAD R23, R9, R23, R6 ;  /* 0x0000001709177224 */ /* 0x000fe200078e0206 */
[----:B------:R-:W-:-:S03]  /*10c0*/  IADD3 R3, P0, RZ, -R27, RZ ;  /* 0x8000001bff037210 */ /* 0x000fc60007f1e0ff */
[----:B------:R-:W3:Y:S02]  /*10d0*/  LDC R10, c[0x0][0x8c0] ;  /* 0x00023000ff0a7b82 */ /* 0x000ee40000000800 */
[----:B------:R-:W-:-:S04]  /*10e0*/  IMAD.X R5, RZ, RZ, ~R0, P0 ;  /* 0x000000ffff057224 */ /* 0x000fc800000e0e00 */
[-C--:B------:R-:W-:Y:S02]  /*10f0*/  IMAD R0, R5, R24.reuse, RZ ;  /* 0x0000001805007224 */ /* 0x080fe400078e02ff */
[----:B------:R-:W4:Y:S01]  /*1100*/  LDC R7, c[0x0][0x8b0] ;  /* 0x00022c00ff077b82 */ /* 0x000f220000000800 */
[----:B------:R-:W-:-:S04]  /*1110*/  IMAD.WIDE.U32 R4, R3, R24, R16 ;  /* 0x0000001803047225 */ /* 0x000fc800078e0010 */
[----:B------:R-:W-:-:S03]  /*1120*/  IMAD R3, R3, R25, R0 ;  /* 0x0000001903037224 */ /* 0x000fc600078e0200 */
[----:B------:R-:W1:Y:S01]  /*1130*/  LDC R97, c[0x0][0x8a8] ;  /* 0x00022a00ff617b82 */ /* 0x000e620000000800 */
[----:B------:R-:W-:Y:S01]  /*1140*/  IMAD.IADD R3, R5, 0x1, R3 ;  /* 0x0000000105037824 */ /* 0x000fe200078e0203 */
[----:B--2---:R-:W-:-:S04]  /*1150*/  ISETP.NE.U32.AND P0, PT, R14, RZ, PT ;  /* 0x000000ff0e00720c */ /* 0x004fc80003f05070 */
[----:B------:R-:W-:Y:S02]  /*1160*/  ISETP.NE.AND.EX P0, PT, R15, RZ, PT, P0 ;  /* 0x000000ff0f00720c */ /* 0x000fe40003f05300 */
[----:B------:R-:W2:Y:S01]  /*1170*/  LDC R12, c[0x0][0x8f0] ;  /* 0x00023c00ff0c7b82 */ /* 0x000ea20000000800 */
[-CC-:B---3--:R-:W-:Y:S02]  /*1180*/  SHF.R.U64 R13, R4, R10.reuse, R3.reuse ;  /* 0x0000000a040d7219 */ /* 0x188fe40000001203 */
[----:B------:R-:W-:-:S05]  /*1190*/  SHF.R.U32.HI R0, RZ, R10, R3 ;  /* 0x0000000aff007219 */ /* 0x000fca0000011603 */
[----:B------:R-:W3:Y:S01]  /*11a0*/  LDC R20, c[0x0][0x8e0] ;  /* 0x00023800ff147b82 */ /* 0x000ee20000000800 */
[-CC-:B----4-:R-:W-:Y:S02]  /*11b0*/  SHF.R.U64 R24, R13, R7.reuse, R0.reuse ;  /* 0x000000070d187219 */ /* 0x190fe40000001200 */
[----:B------:R-:W-:Y:S01]  /*11c0*/  SHF.R.U32.HI R3, RZ, R7, R0 ;  /* 0x00000007ff037219 */ /* 0x000fe20000011600 */
[----:B------:R-:W-:-:S03]  /*11d0*/  IMAD.MOV.U32 R0, RZ, RZ, -0x1 ;  /* 0xffffffffff007424 */ /* 0x000fc600078e00ff */
[--C-:B------:R-:W-:Y:S01]  /*11e0*/  SHF.R.U64 R26, R24, UR4, R3.reuse ;  /* 0x00000004181a7c19 */ /* 0x100fe20008001203 */
[----:B------:R-:W4:Y:S01]  /*11f0*/  LDC R21, c[0x0][0x8b8] ;  /* 0x00022e00ff157b82 */ /* 0x000f220000000800 */
[----:B------:R-:W-:Y:S02]  /*1200*/  SHF.L.U32 R0, R0, UR4, RZ ;  /* 0x0000000400007c19 */ /* 0x000fe400080006ff */
[----:B------:R-:W-:Y:S01]  /*1210*/  SHF.R.U32.HI R5, RZ, UR4, R3 ;  /* 0x00000004ff057c19 */ /* 0x000fe20008011603 */
[----:B------:R-:W-:Y:S01]  /*1220*/  IMAD.MOV.U32 R4, RZ, RZ, R26 ;  /* 0x000000ffff047224 */ /* 0x000fe200078e001a */
[----:B------:R-:W-:Y:S01]  /*1230*/  LOP3.LUT R0, RZ, R0, RZ, 0x33, !PT ;  /* 0x00000000ff007212 */ /* 0x000fe200078e33ff */
[----:B-1----:R-:W-:Y:S06]  /*1240*/  @!P0 BRA `(.L_x_16) ;  /* 0x0000000000288947 */ /* 0x002fec0003800000 */
[----:B------:R-:W1:Y:S02]  /*1250*/  LDC R3, c[0x0][0x8f4] ;  /* 0x00023d00ff037b82 */ /* 0x000e640000000800 */
[----:B-1----:R-:W-:-:S05]  /*1260*/  IADD3 R3, P0, R26, R3, RZ ;  /* 0x000000031a037210 */ /* 0x002fca0007f1e0ff */
        /* <DEDUP_REMOVED lines=8> */
.L_x_16:
[----:B--2---:R-:W-:Y:S01]  /*12f0*/  SHF.R.U64 R3, R4, R12, R5 ;  /* 0x0000000c04037219 */ /* 0x004fe20000001205 */
[----:B------:R-:W-:Y:S01]  /*1300*/  USHF.L.U32 UR4, UR37, UR4, URZ ;  /* 0x0000000425047299 */ /* 0x000fe2000800063f */
[----:B------:R-:W-:Y:S01]  /*1310*/  LOP3.LUT R0, R24, R0, RZ, 0xc0, !PT ;  /* 0x0000000018007212 */ /* 0x000fe200078ec0ff */
[----:B------:R-:W-:Y:S01]  /*1320*/  VIADD R4, R97, 0xffffffff ;  /* 0xffffffff61047836 */ /* 0x000fe20000000000 */
[----:B------:R-:W-:Y:S01]  /*1330*/  SEL R8, R8, R23, !P1 ;  /* 0x0000001708087207 */ /* 0x000fe20004800000 */
[----:B------:R-:W-:Y:S01]  /*1340*/  IMAD.MOV R5, RZ, RZ, -R3 ;  /* 0x000000ffff057224 */ /* 0x000fe200078e0a03 */
[----:B------:R-:W-:Y:S01]  /*1350*/  R2UR UR47, R27 ;  /* 0x000000001b2f72ca */ /* 0x000fe200000e0000 */
[----:B------:R-:W-:Y:S01]  /*1360*/  IMAD R3, R3, UR4, R0 ;  /* 0x0000000403037c24 */ /* 0x000fe2000f8e0200 */
[----:B------:R-:W-:Y:S01]  /*1370*/  LOP3.LUT R4, R13, R4, RZ, 0xc0, !PT ;  /* 0x000000040d047212 */ /* 0x000fe200078ec0ff */
[----:B---3--:R-:W-:Y:S02]  /*1380*/  IMAD R0, R5, R20, R26 ;  /* 0x0000001405007224 */ /* 0x008fe400078e021a */
[----:B----4-:R-:W-:-:S02]  /*1390*/  IMAD R8, R3, R21, R8 ;  /* 0x0000001503087224 */ /* 0x010fc400078e0208 */
[----:B------:R-:W-:Y:S02]  /*13a0*/  IMAD R97, R0, R97, R4 ;  /* 0x0000006100617224 */ /* 0x000fe400078e0204 */
[----:B------:R-:W-:-:S03]  /*13b0*/  IMAD.MOV.U32 R0, RZ, RZ, 0x1 ;  /* 0x00000001ff007424 */ /* 0x000fc600078e00ff */
[----:B------:R-:W-:Y:S02]  /*13c0*/  SEL R99, R97, R8, !P1 ;  /* 0x0000000861637207 */ /* 0x000fe40004800000 */
[----:B------:R-:W-:-:S07]  /*13d0*/  SEL R97, R8, R97, !P1 ;  /* 0x0000006108617207 */ /* 0x000fce0004800000 */
.L_x_14:
[----:B------:R-:W-:-:S08]  /*13e0*/  NOP ;  /* 0x0000000000007918 */ /* 0x000fd00000000000 */
[----:B------:R-:W2:Y:S02]  /*13f0*/  USETMAXREG.TRY_ALLOC.CTAPOOL UP0, 0xe8 ;  /* 0x000000e8000079c8 */ /* 0x000ea40008000600 */
[----:B--2---:R-:W-:-:S13]  /*1400*/  PLOP3.LUT P0, PT, PT, PT, UP0, 0x80, 0x0 ;  /* 0x000000000000781c */ /* 0x004fda0003f0f008 */
[----:B------:R-:W-:Y:S05]  /*1410*/  @!P0 BRA `(.L_x_14) ;  /* 0xfffffffc00f08947 */ /* 0x000fea000383ffff */
[----:B------:R-:W-:Y:S02]  /*1420*/  ULDC.64 UR4, c[0x0][0x590] ;  /* 0x0001640000047ab9 */ /* 0x000fe40000000a00 */
[----:B------:R-:W-:Y:S01]  /*1430*/  IMAD.U32 R102, RZ, RZ, UR4 ;  /* 0x00000004ff667e24 */ /* 0x000fe2000f8e00ff */
[----:B------:R-:W-:-:S04]  /*1440*/  MOV R103, UR5 ;  /* 0x0000000500677c02 */ /* 0x000fc80008000f00 */
[----:B------:R-:W-:-:S04]  /*1450*/  ISETP.NE.U32.AND P0, PT, R102, RZ, PT ;  /* 0x000000ff6600720c */ /* 0x000fc80003f05070 */
[----:B------:R-:W-:-:S13]  /*1460*/  ISETP.NE.AND.EX P0, PT, R103, RZ, PT, P0 ;  /* 0x000000ff6700720c */ /* 0x000fda0003f05300 */
[----:B------:R-:W-:Y:S05]  /*1470*/  @P0 BRA `(.L_x_17) ;  /* 0x00000000002c0947 */ /* 0x000fea0003800000 */
[----:B------:R-:W-:Y:S02]  /*1480*/  ULDC.64 UR4, c[0x0][0x588] ;  /* 0x0001620000047ab9 */ /* 0x000fe40000000a00 */
[----:B------:R-:W-:-:S04]  /*1490*/  ISETP.NE.U32.AND P0, PT, RZ, UR4, PT ;  /* 0x00000004ff007c0c */ /* 0x000fc8000bf05070 */
[----:B------:R-:W-:-:S13]  /*14a0*/  ISETP.NE.AND.EX P0, PT, RZ, UR5, PT, P0 ;  /* 0x00000005ff007c0c */ /* 0x000fda000bf05300 */
[----:B------:R-:W-:Y:S05]  /*14b0*/  @!P0 BRA `(.L_x_18) ;  /* 0x0000000000108947 */ /* 0x000fea0003800000 */
[----:B------:R-:W2:Y:S02]  /*14c0*/  LDC.64 R92, c[0x0][0x588] ;  /* 0x00016200ff5c7b82 */ /* 0x000ea40000000a00 */
[----:B--2---:R2:W5:Y:S01]  /*14d0*/  LDG.E R92, desc[UR42][R92.64] ;  /* 0x0000002a5c5c7981 */ /* 0x004562000c1e1900 */
[----:B------:R-:W-:Y:S01]  /*14e0*/  IMAD.MOV.U32 R90, RZ, RZ, 0x1 ;  /* 0x00000001ff5a7424 */ /* 0x000fe200078e00ff */
[----:B------:R-:W-:Y:S06]  /*14f0*/  BRA `(.L_x_17) ;  /* 0x00000000000c7947 */ /* 0x000fec0003800000 */
.L_x_18:
[----:B------:R-:W-:Y:S01]  /*1500*/  ULDC UR4, c[0x0][0x580] ;  /* 0x0001600000047ab9 */ /* 0x000fe20000000800 */
[----:B------:R-:W-:Y:S02]  /*1510*/  IMAD.MOV.U32 R90, RZ, RZ, 0x1 ;  /* 0x00000001ff5a7424 */ /* 0x000fe400078e00ff */
[----:B------:R-:W-:-:S07]  /*1520*/  IMAD.U32 R92, RZ, RZ, UR4 ;  /* 0x00000004ff5c7e24 */ /* 0x000fce000f8e00ff */
.L_x_17:
[----:B------:R-:W-:Y:S02]  /*1530*/  ULDC.64 UR4, c[0x0][0x5b0] ;  /* 0x00016c0000047ab9 */ /* 0x000fe40000000a00 */
[----:B------:R-:W-:-:S04]  /*1540*/  ISETP.NE.U32.AND P0, PT, RZ, UR4, PT ;  /* 0x00000004ff007c0c */ /* 0x000fc8000bf05070 */
[----:B------:R-:W-:-:S13]  /*1550*/  ISETP.NE.AND.EX P0, PT, RZ, UR5, PT, P0 ;  /* 0x00000005ff007c0c */ /* 0x000fda000bf05300 */
[----:B------:R-:W-:Y:S05]  /*1560*/  @P0 BRA `(.L_x_19) ;  /* 0x0000000000240947 */ /* 0x000fea0003800000 */
[----:B------:R-:W-:Y:S02]  /*1570*/  ULDC.64 UR4, c[0x0][0x5a8] ;  /* 0x00016a0000047ab9 */ /* 0x000fe40000000a00 */
[----:B------:R-:W-:-:S04]  /*1580*/  ISETP.NE.U32.AND P0, PT, RZ, UR4, PT ;  /* 0x00000004ff007c0c */ /* 0x000fc8000bf05070 */
[----:B------:R-:W-:-:S13]  /*1590*/  ISETP.NE.AND.EX P0, PT, RZ, UR5, PT, P0 ;  /* 0x00000005ff007c0c */ /* 0x000fda000bf05300 */
[----:B------:R-:W-:Y:S05]  /*15a0*/  @!P0 BRA `(.L_x_20) ;  /* 0x00000000000c8947 */ /* 0x000fea0003800000 */
[----:B------:R-:W2:Y:S02]  /*15b0*/  LDC.64 R4, c[0x0][0x5a8] ;  /* 0x00016a00ff047b82 */ /* 0x000ea40000000a00 */
[----:B--2---:R3:W5:Y:S01]  /*15c0*/  LDG.E R93, desc[UR42][R4.64] ;  /* 0x0000002a045d7981 */ /* 0x004762000c1e1900 */
[----:B------:R-:W-:Y:S05]  /*15d0*/  BRA `(.L_x_19) ;  /* 0x0000000000087947 */ /* 0x000fea0003800000 */
.L_x_20:
[----:B------:R-:W-:Y:S02]  /*15e0*/  ULDC UR4, c[0x0][0x5a0] ;  /* 0x0001680000047ab9 */ /* 0x000fe40000000800 */
[----:B--2---:R-:W-:-:S07]  /*15f0*/  IMAD.U32 R93, RZ, RZ, UR4 ;  /* 0x00000004ff5d7e24 */ /* 0x004fce000f8e00ff */
.L_x_19:
[----:B------:R-:W-:Y:S01]  /*1600*/  LOP3.LUT P1, RZ, R0, 0xff, RZ, 0xc0, !PT ;  /* 0x000000ff00ff7812 */ /* 0x000fe2000782c0ff */
[----:B------:R-:W-:Y:S01]  /*1610*/  UMOV UR39, URZ ;  /* 0x0000003f00277c82 */ /* 0x000fe20008000000 */
[----:B------:R-:W-:-:S11]  /*1620*/  PLOP3.LUT P0, PT, PT, PT, PT, 0x80, 0x0 ;  /* 0x000000000000781c */ /* 0x000fd60003f0f070 */
[----:B------:R-:W-:Y:S05]  /*1630*/  @!P1 BRA `(.L_x_21) ;  /* 0x0000004000349947 */ /* 0x000fea0003800000 */
[----:B------:R-:W-:Y:S01]  /*1640*/  ULDC UR4, c[0x0][0x28c] ;  /* 0x0000a30000047ab9 */ /* 0x000fe20000000800 */
[----:B------:R-:W-:Y:S01]  /*1650*/  LOP3.LUT R100, R22, 0x1, RZ, 0xfc, !PT ;  /* 0x0000000116647812 */ /* 0x000fe200078efcff */
[----:B------:R-:W-:Y:S01]  /*1660*/  UIADD3 UR4, UR4, 0x3f, URZ ;  /* 0x0000003f04047890 */ /* 0x000fe2000fffe03f */
[----:B------:R-:W-:Y:S01]  /*1670*/  LOP3.LUT R101, R19, 0x1, RZ, 0xfc, !PT ;  /* 0x0000000113657812 */ /* 0x000fe200078efcff */
[----:B------:R-:W-:Y:S01]  /*1680*/  IMAD.MOV.U32 R91, RZ, RZ, 0x1 ;  /* 0x00000001ff5b7424 */ /* 0x000fe200078e00ff */
[C---:B------:R-:W-:Y:S01]  /*1690*/  PRMT R94, R90.reuse, 0x7610, R94 ;  /* 0x000076105a5e7816 */ /* 0x040fe2000000005e */
[----:B------:R-:W-:Y:S01]  /*16a0*/  USHF.R.S32.HI UR5, URZ, 0x1f, UR4 ;  /* 0x0000001f3f057899 */ /* 0x000fe20008011404 */
[----:B-----5:R-:W-:Y:S01]  /*16b0*/  IMAD.MOV.U32 R95, RZ, RZ, R92 ;  /* 0x000000ffff5f7224 */ /* 0x020fe200078e005c */
[----:B------:R-:W-:Y:S01]  /*16c0*/  PRMT R96, R90, 0x7610, R96 ;  /* 0x000076105a607816 */ /* 0x000fe20000000060 */
[----:B------:R-:W-:Y:S01]  /*16d0*/  IMAD.MOV.U32 R98, RZ, RZ, R92 ;  /* 0x000000ffff627224 */ /* 0x000fe200078e005c */
[----:B------:R-:W-:Y:S01]  /*16e0*/  ULEA.HI UR5, UR5, UR4, URZ, 0x6 ;  /* 0x0000000405057291 */ /* 0x000fe2000f8f303f */
[----:B------:R-:W-:Y:S01]  /*16f0*/  ULDC.64 UR54, c[0x0][0x198] ;  /* 0x0000660000367ab9 */ /* 0x000fe20000000a00 */
[----:B------:R-:W-:Y:S01]  /*1700*/  UMOV UR48, URZ ;  /* 0x0000003f00307c82 */ /* 0x000fe20008000000 */
[----:B------:R-:W-:Y:S01]  /*1710*/  UMOV UR49, URZ ;  /* 0x0000003f00317c82 */ /* 0x000fe20008000000 */
[----:B------:R-:W-:Y:S01]  /*1720*/  USHF.R.S32.HI UR50, URZ, 0x6, UR5 ;  /* 0x000000063f327899 */ /* 0x000fe20008011405 */
[----:B------:R-:W-:Y:S01]  /*1730*/  UMOV UR44, URZ ;  /* 0x0000003f002c7c82 */ /* 0x000fe20008000000 */
[----:B------:R-:W-:-:S10]  /*1740*/  UMOV UR39, URZ ;  /* 0x0000003f00277c82 */ /* 0x000fd40008000000 */
.L_x_99:
[----:B------:R-:W-:Y:S01]  /*1750*/  LOP3.LUT R0, R18, 0x80, RZ, 0xc0, !PT ;  /* 0x0000008012007812 */ /* 0x000fe200078ec0ff */
[----:B------:R-:W4:Y:S01]  /*1760*/  S2UR UR51, SR_CgaCtaId ;  /* 0x00000000003379c3 */ /* 0x000f220000008800 */
[----:B------:R-:W-:Y:S02]  /*1770*/  UMOV UR52, 0x400 ;  /* 0x0000040000347882 */ /* 0x000fe40000000000 */
[----:B------:R-:W-:-:S06]  /*1780*/  SHF.R.U32.HI R0, RZ, 0x7, R0 ;  /* 0x00000007ff007819 */ /* 0x000fcc0000011600 */
[----:B------:R-:W5:Y:S01]  /*1790*/  SHFL.IDX PT, R0, R0, RZ, 0x1f ;  /* 0x00001fff00007589 */ /* 0x000f6200000e0000 */
[----:B----4-:R-:W-:Y:S01]  /*17a0*/  ULEA UR52, UR51, UR52, 0x18 ;  /* 0x0000003433347291 */ /* 0x010fe2000f8ec03f */
[----:B-----5:R-:W-:-:S13]  /*17b0*/  R2UR UR4, R0 ;  /* 0x00000000000472ca */ /* 0x020fda00000e0000 */
[----:B------:R-:W-:-:S04]  /*17c0*/  ULEA.HI UR5, UR4, UR4, URZ, 0x1 ;  /* 0x0000000404057291 */ /* 0x000fc8000f8f083f */
[----:B------:R-:W-:-:S04]  /*17d0*/  ULOP3.LUT UR5, UR5, 0x7fffe, URZ, 0xc0, !UPT ;  /* 0x0007fffe05057892 */ /* 0x000fc8000f8ec03f */
[----:B------:R-:W-:-:S03]  /*17e0*/  UIADD3 UR5, UR4, -UR5, URZ ;  /* 0x8000000504057290 */ /* 0x000fc6000fffe03f */
[----:B------:R-:W-:Y:S01]  /*17f0*/  ULDC UR4, c[0x0][0x28c] ;  /* 0x0000a30000047ab9 */ /* 0x000fe20000000800 */
[----:B------:R-:W-:Y:S01]  /*1800*/  ULEA UR5, UR5, UR52, 0xd ;  /* 0x0000003405057291 */ /* 0x000fe2000f8e683f */
[----:B------:R-:W-:-:S03]  /*1810*/  ISETP.LT.AND P0, PT, RZ, UR4, PT ;  /* 0x00000004ff007c0c */ /* 0x000fc6000bf01270 */
[----:B------:R-:W-:-:S04]  /*1820*/  UIADD3 UR5, UR5, 0x8400, URZ ;  /* 0x0000840005057890 */ /* 0x000fc8000fffe03f */
[----:B------:R-:W-:-:S04]  /*1830*/  USHF.R.U32.HI UR5, URZ, 0x4, UR5 ;  /* 0x000000043f057899 */ /* 0x000fc80008011605 */
[----:B------:R-:W-:Y:S02]  /*1840*/  ULOP3.LUT UR45, UR5, 0x3fff, URZ, 0xc0, !UPT ;  /* 0x00003fff052d7892 */ /* 0x000fe4000f8ec03f */
[----:B-1----:R-:W-:Y:S10]  /*1850*/  @P0 BRA `(.L_x_22) ;  /* 0x0000000000400947 */ /* 0x002ff40003800000 */
[----:B------:R-:W-:Y:S01]  /*1860*/  MOV R0, 0x0 ;  /* 0x0000000000007802 */ /* 0x000fe20000000f00 */
[----:B------:R-:W-:Y:S01]  /*1870*/  ULDC.64 UR4, c[0x4][0x70] ;  /* 0x01001c0000047ab9 */ /* 0x000fe20000000a00 */
[----:B------:R-:W-:Y:S01]  /*1880*/  ULDC.64 UR6, c[0x4][0x8] ;  /* 0x0100020000067ab9 */ /* 0x000fe20000000a00 */
[----:B---3--:R-:W-:Y:S01]  /*1890*/  IMAD.U32 R4, RZ, RZ, UR4 ;  /* 0x00000004ff047e24 */ /* 0x008fe2000f8e00ff */
[----:B------:R3:W4:Y:S01]  /*18a0*/  LDC.64 R14, c[0x4][R0] ;  /* 0x01000000000e7b82 */ /* 0x0007220000000a00 */
[----:B------:R-:W-:Y:S01]  /*18b0*/  IMAD.U32 R5, RZ, RZ, UR5 ;  /* 0x00000005ff057e24 */ /* 0x000fe2000f8e00ff */
[----:B------:R-:W-:Y:S01]  /*18c0*/  ULDC.64 UR4, c[0x4][0x78] ;  /* 0x01001e0000047ab9 */ /* 0x000fe20000000a00 */
[----:B------:R-:W-:Y:S02]  /*18d0*/  IMAD.U32 R10, RZ, RZ, UR6 ;  /* 0x00000006ff0a7e24 */ /* 0x000fe4000f8e00ff */
[----:B------:R-:W-:Y:S02]  /*18e0*/  IMAD.U32 R6, RZ, RZ, UR4 ;  /* 0x00000004ff067e24 */ /* 0x000fe4000f8e00ff */
[----:B------:R-:W-:-:S02]  /*18f0*/  IMAD.U32 R7, RZ, RZ, UR5 ;  /* 0x00000005ff077e24 */ /* 0x000fc4000f8e00ff */
[----:B------:R-:W-:Y:S02]  /*1900*/  IMAD.U32 R11, RZ, RZ, UR7 ;  /* 0x00000007ff0b7e24 */ /* 0x000fe4000f8e00ff */
[----:B------:R-:W-:Y:S02]  /*1910*/  IMAD.MOV.U32 R8, RZ, RZ, 0x1e1 ;  /* 0x000001e1ff087424 */ /* 0x000fe400078e00ff */
[----:B------:R-:W-:Y:S02]  /*1920*/  IMAD.MOV.U32 R12, RZ, RZ, 0x1 ;  /* 0x00000001ff0c7424 */ /* 0x000fe400078e00ff */
[----:B---3--:R-:W-:-:S07]  /*1930*/  IMAD.MOV.U32 R13, RZ, RZ, RZ ;  /* 0x000000ffff0d7224 */ /* 0x008fce00078e00ff */
[----:B------:R-:W-:-:S07]  /*1940*/  LEPC R20, `(.L_x_22) ;  /* 0x000000001014794e */ /* 0x000fce0000000000 */
[----:B-12-4-:R-:W-:Y:S05]  /*1950*/  CALL.ABS.NOINC R14 ;  /* 0x000000000e007343 */ /* 0x016fea0003c00000 */
.L_x_22:
[----:B------:R-:W-:-:S13]  /*1960*/  ISETP.NE.AND P0, PT, R100, 0x3, PT ;  /* 0x000000036400780c */ /* 0x000fda0003f05270 */
[----:B------:R-:W-:Y:S05]  /*1970*/  @!P0 BRA `(.L_x_23) ;  /* 0x0000000000048947 */ /* 0x000fea0003800000 */
[----:B-1----:R-:W-:Y:S01]  /*1980*/  BPT.TRAP 0x1 ;  /* 0x000000040000795c */ /* 0x002fe20000300000 */
.L_x_23:
[----:B------:R-:W-:Y:S02]  /*1990*/  IMAD.U32 R3, RZ, RZ, UR44 ;  /* 0x0000002cff037e24 */ /* 0x000fe4000f8e00ff */
[----:B------:R-:W-:-:S03]  /*19a0*/  IMAD.U32 R0, RZ, RZ, UR49 ;  /* 0x00000031ff007e24 */ /* 0x000fc6000f8e00ff */
[----:B------:R-:W-:Y:S02]  /*19b0*/  LEA R3, R3, UR52, 0x3 ;  /* 0x0000003403037c11 */ /* 0x000fe4000f8e18ff */
[----:B------:R-:W-:-:S04]  /*19c0*/  SHF.L.U32 R0, R0, 0x1f, RZ ;  /* 0x0000001f00007819 */ /* 0x000fc800000006ff */
[----:B------:R4:W1:Y:S01]  /*19d0*/  SYNCS.PHASECHK.TRANS64.TRYWAIT P1, [R3+URZ], R0 ;  /* 0x00000000030075a7 */ /* 0x000862000802017f */
[----:B------:R-:W-:Y:S05]  /*19e0*/  @!P0 BRA `(.L_x_24) ;  /* 0x0000000000048947 */ /* 0x000fea0003800000 */
[----:B-1----:R-:W-:Y:S01]  /*19f0*/  BPT.TRAP 0x1 ;  /* 0x000000040000795c */ /* 0x002fe20000300000 */
.L_x_24:
[----:B-1----:R-:W-:Y:S05]  /*1a00*/  @P1 BRA `(.L_x_25) ;  /* 0x0000000000081947 */ /* 0x002fea0003800000 */
[----:B------:R-:W1:Y:S02]  /*1a10*/  SYNCS.PHASECHK.TRANS64.TRYWAIT P1, [R3+URZ], R0 ;  /* 0x00000000030075a7 */ /* 0x000e64000802017f */
[----:B-1----:R-:W-:Y:S05]  /*1a20*/  @!P1 BRA `(.L_x_26) ;  /* 0x00000068000c9947 */ /* 0x002fea0003800000 */
.L_x_25:
[----:B------:R-:W-:-:S04]  /*1a30*/  UISETP.LT.AND UP0, UPT, UR50, 0x1, UPT ;  /* 0x000000013200788c */ /* 0x000fc8000bf01270 */
[----:B------:R-:W-:-:S06]  /*1a40*/  USEL UR4, UR50, 0x1, UP0 ;  /* 0x0000000132047887 */ /* 0x000fcc0008000000 */
[----:B----4-:R-:W-:Y:S01]  /*1a50*/  IMAD.U32 R0, RZ, RZ, UR4 ;  /* 0x00000004ff007e24 */ /* 0x010fe2000f8e00ff */
[----:B------:R-:W-:Y:S05]  /*1a60*/  WARPSYNC.ALL ;  /* 0x0000000000007948 */ /* 0x000fea0003800000 */
[----:B------:R-:W-:-:S04]  /*1a70*/  IADD3 R0, -R0, UR50, RZ ;  /* 0x0000003200007c10 */ /* 0x000fc8000fffe1ff */
[----:B------:R-:W-:Y:S01]  /*1a80*/  ISETP.GE.AND P1, PT, R0, 0x1, PT ;  /* 0x000000010000780c */ /* 0x000fe20003f26270 */
[----:B------:R-:W-:Y:S01]  /*1a90*/  UIADD3 UR4, UR52, 0x20400, URZ ;  /* 0x0002040034047890 */ /* 0x000fe2000fffe03f */
[----:B------:R-:W-:Y:S01]  /*1aa0*/  WARPGROUP.ARRIVE ;  /* 0x00000000000079c5 */ /* 0x000fe20000000000 */
[----:B------:R-:W-:Y:S02]  /*1ab0*/  ULOP3.LUT UR8, UR45, 0x10000, URZ, 0xfc, !UPT ;  /* 0x000100002d087892 */ /* 0x000fe4000f8efc3f */
[----:B------:R-:W-:Y:S02]  /*1ac0*/  USHF.R.U32.HI UR4, URZ, 0x4, UR4 ;  /* 0x000000043f047899 */ /* 0x000fe40008011604 */
[----:B------:R-:W-:Y:S02]  /*1ad0*/  ULEA UR10, UR44, UR8, 0xa ;  /* 0x000000082c0a7291 */ /* 0x000fe4000f8e503f */
[----:B------:R-:W-:Y:S01]  /*1ae0*/  ULOP3.LUT UR4, UR4, 0x3fff, URZ, 0xc0, !UPT ;  /* 0x00003fff04047892 */ /* 0x000fe2000f8ec03f */
[----:B------:R-:W-:Y:S01]  /*1af0*/  UMOV UR5, 0x40000040 ;  /* 0x4000004000057882 */ /* 0x000fe20000000000 */
[----:B------:R-:W-:-:S02]  /*1b00*/  UMOV UR7, 0x40000040 ;  /* 0x4000004000077882 */ /* 0x000fc40000000000 */
[----:B------:R-:W-:-:S03]  /*1b10*/  ULOP3.LUT UR9, UR4, 0x10000, URZ, 0xfc, !UPT ;  /* 0x0001000004097892 */ /* 0x000fc6000f8efc3f */
[----:B------:R-:W-:Y:S01]  /*1b20*/  UMOV UR4, UR10 ;  /* 0x0000000a00047c82 */ /* 0x000fe20008000000 */
[----:B------:R-:W-:-:S07]  /*1b30*/  ULEA UR11, UR44, UR9, 0xa ;  /* 0x000000092c0b7291 */ /* 0x000fce000f8e503f */
[----:B------:R-:W-:Y:S02]  /*1b40*/  UMOV UR6, UR11 ;  /* 0x0000000b00067c82 */ /* 0x000fe40008000000 */
[----:B------:R-:W-:Y:S01]  /*1b50*/  HGMMA.64x128x16.F32.BF16 R24, gdesc[UR4], RZ, !UPT, gsb0 ;  /* 0x01e00000041879f0 */ /* 0x000fe2000c0018ff */
[----:B------:R-:W-:Y:S02]  /*1b60*/  UIADD3 UR4, UR10, 0x2, URZ ;  /* 0x000000020a047890 */ /* 0x000fe4000fffe03f */
[----:B------:R-:W-:Y:S01]  /*1b70*/  UIADD3 UR6, UR11, 0x2, URZ ;  /* 0x000000020b067890 */ /* 0x000fe2000fffe03f */
[----:B------:R-:W-:Y:S01]  /*1b80*/  UMOV UR5, 0x40000040 ;  /* 0x4000004000057882 */ /* 0x000fe20000000000 */
[----:B------:R-:W-:Y:S01]  /*1b90*/  UMOV UR7, 0x40000040 ;  /* 0x4000004000077882 */ /* 0x000fe20000000000 */
[----:B------:R-:W-:Y:S02]  /*1ba0*/  WARPGROUP.DEPBAR.LE gsb0, 0x0 ;  /* 0x00008000000079c5 */ /* 0x000fe40000010000 */
[----:B------:R-:W-:-:S06]  /*1bb0*/  WARPGROUP.ARRIVE ;  /* 0x00000000000079c5 */ /* 0x000fcc0000000000 */
[----:B------:R-:W-:Y:S01]  /*1bc0*/  HGMMA.64x128x16.F32.BF16 R24, gdesc[UR4], R24, gsb0 ;  /* 0x01e00000041879f0 */ /* 0x000fe20008001818 */
        /* <DEDUP_REMOVED lines=13> */
[----:B------:R-:W-:Y:S03]  /*1ca0*/  HGMMA.64x128x16.F32.BF16 R24, gdesc[UR4], R24, gsb0 ;  /* 0x01e00000041879f0 */ /* 0x000fe60008001818 */
[----:B------:R-:W-:Y:S02]  /*1cb0*/  WARPGROUP.DEPBAR.LE gsb0, 0x0 ;  /* 0x00008000000079c5 */ /* 0x000fe40000010000 */
[----:B------:R-:W-:Y:S05]  /*1cc0*/  @!P1 BRA `(.L_x_27) ;  /* 0x0000000400109947 */ /* 0x000fea0003800000 */
[----:B------:R-:W-:Y:S02]  /*1cd0*/  UIADD3 UR4, UR44, 0x1, URZ ;  /* 0x000000012c047890 */ /* 0x000fe4000fffe03f */
[----:B------:R-:W-:Y:S02]  /*1ce0*/  MOV R3, UR44 ;  /* 0x0000002c00037c02 */ /* 0x000fe40008000f00 */
[----:B------:R-:W-:-:S04]  /*1cf0*/  UISETP.NE.AND UP0, UPT, UR4, 0x6, UPT ;  /* 0x000000060400788c */ /* 0x000fc8000bf05270 */
[----:B------:R-:W-:Y:S02]  /*1d00*/  USEL UR5, URZ, 0x1, UP0 ;  /* 0x000000013f057887 */ /* 0x000fe40008000000 */
[----:B------:R-:W-:Y:S02]  /*1d10*/  USEL UR10, UR4, URZ, UP0 ;  /* 0x0000003f040a7287 */ /* 0x000fe40008000000 */
[----:B------:R-:W-:-:S06]  /*1d20*/  ULOP3.LUT UR5, UR49, UR5, URZ, 0x3c, !UPT ;  /* 0x0000000531057292 */ /* 0x000fcc000f8e3c3f */
[----:B------:R-:W-:-:S07]  /*1d30*/  IMAD.U32 R6, RZ, RZ, UR5 ;  /* 0x00000005ff067e24 */ /* 0x000fce000f8e00ff */
.L_x_34:
[----:B------:R-:W-:Y:S05]  /*1d40*/  @!P0 BRA `(.L_x_28) ;  /* 0x0000000000048947 */ /* 0x000fea0003800000 */
[----:B------:R-:W-:Y:S01]  /*1d50*/  BPT.TRAP 0x1 ;  /* 0x000000040000795c */ /* 0x000fe20000300000 */
.L_x_28:
[----:B------:R-:W-:Y:S01]  /*1d60*/  ULEA UR4, UR10, UR52, 0x3 ;  /* 0x000000340a047291 */ /* 0x000fe2000f8e183f */
[----:B---3--:R-:W-:-:S08]  /*1d70*/  SHF.L.U32 R4, R6, 0x1f, RZ ;  /* 0x0000001f06047819 */ /* 0x008fd000000006ff */
[----:B------:R1:W3:Y:S01]  /*1d80*/  SYNCS.PHASECHK.TRANS64.TRYWAIT P1, [UR4], R4 ;  /* 0x00000004ff0075a7 */ /* 0x0002e20008020144 */
[----:B------:R-:W-:Y:S05]  /*1d90*/  @!P0 BRA `(.L_x_29) ;  /* 0x0000000000048947 */ /* 0x000fea0003800000 */
[----:B------:R-:W-:Y:S01]  /*1da0*/  BPT.TRAP 0x1 ;  /* 0x000000040000795c */ /* 0x000fe20000300000 */
.L_x_29:
[----:B---3--:R-:W-:Y:S05]  /*1db0*/  @P1 BRA `(.L_x_30) ;  /* 0x0000000000081947 */ /* 0x008fea0003800000 */
[----:B------:R-:W3:Y:S02]  /*1dc0*/  SYNCS.PHASECHK.TRANS64.TRYWAIT P1, [UR4], R4 ;  /* 0x00000004ff0075a7 */ /* 0x000ee40008020144 */
[----:B---3--:R-:W-:Y:S05]  /*1dd0*/  @!P1 BRA `(.L_x_31) ;  /* 0x0000006400349947 */ /* 0x008fea0003800000 */
.L_x_30:
[----:B------:R-:W-:Y:S01]  /*1de0*/  ULEA UR11, UR10, UR8, 0xa ;  /* 0x000000080a0b7291 */ /* 0x000fe2000f8e503f */
[----:B------:R-:W-:Y:S01]  /*1df0*/  WARPGROUP.ARRIVE ;  /* 0x00000000000079c5 */ /* 0x000fe20000000000 */
[----:B------:R-:W-:Y:S01]  /*1e00*/  ULEA UR12, UR10, UR9, 0xa ;  /* 0x000000090a0c7291 */ /* 0x000fe2000f8e503f */
[----:B------:R-:W-:Y:S01]  /*1e10*/  UMOV UR5, 0x40000040 ;  /* 0x4000004000057882 */ /* 0x000fe20000000000 */
[----:B------:R-:W-:-:S03]  /*1e20*/  UMOV UR7, 0x40000040 ;  /* 0x4000004000077882 */ /* 0x000fc60000000000 */
[----:B------:R-:W-:Y:S02]  /*1e30*/  UMOV UR4, UR11 ;  /* 0x0000000b00047c82 */ /* 0x000fe40008000000 */
[----:B------:R-:W-:Y:S02]  /*1e40*/  UMOV UR6, UR12 ;  /* 0x0000000c00067c82 */ /* 0x000fe40008000000 */
[----:B------:R-:W-:Y:S01]  /*1e50*/  HGMMA.64x128x16.F32.BF16 R24, gdesc[UR4], R24, gsb0 ;  /* 0x01e00000041879f0 */ /* 0x000fe20008001818 */
[----:B------:R-:W-:Y:S02]  /*1e60*/  UIADD3 UR4, UR11, 0x2, URZ ;  /* 0x000000020b047890 */ /* 0x000fe4000fffe03f */
[----:B------:R-:W-:Y:S01]  /*1e70*/  UIADD3 UR6, UR12, 0x2, URZ ;  /* 0x000000020c067890 */ /* 0x000fe2000fffe03f */
[----:B------:R-:W-:Y:S01]  /*1e80*/  UMOV UR5, 0x40000040 ;  /* 0x4000004000057882 */ /* 0x000fe20000000000 */
[----:B------:R-:W-:Y:S01]  /*1e90*/  UMOV UR7, 0x40000040 ;  /* 0x4000004000077882 */ /* 0x000fe20000000000 */
[----:B------:R-:W-:-:S02]  /*1ea0*/  WARPGROUP.DEPBAR.LE gsb0, 0x0 ;  /* 0x00008000000079c5 */ /* 0x000fc40000010000 */
        /* <DEDUP_REMOVED lines=18> */
[----:B------:R-:W-:Y:S01]  /*1fd0*/  BPT.TRAP 0x1 ;  /* 0x000000040000795c */ /* 0x000fe20000300000 */
.L_x_32:
[----:B------:R-:W-:-:S13]  /*1fe0*/  ISETP.NE.AND P1, PT, R88, RZ, PT ;  /* 0x000000ff5800720c */ /* 0x000fda0003f25270 */
[----:B-1-3--:R-:W-:-:S05]  /*1ff0*/  @P1 LEA R4, R3, UR52, 0x3 ;  /* 0x0000003403041c11 */ /* 0x00afca000f8e18ff */
[----:B------:R-:W-:-:S05]  /*2000*/  @P1 VIADD R4, R4, 0x30 ;  /* 0x0000003004041836 */ /* 0x000fca0000000000 */
[----:B------:R-:W-:-:S04]  /*2010*/  @P1 PRMT R4, R89, 0x654, R4 ;  /* 0x0000065459041816 */ /* 0x000fc80000000004 */
[----:B------:R1:W-:Y:S01]  /*2020*/  @P1 SYNCS.ARRIVE.TRANS64.RED.A1T0 RZ, [R4+URZ], RZ ;  /* 0x000000ff04ff19a7 */ /* 0x0003e2000810043f */
[----:B------:R-:W-:-:S13]  /*2030*/  ISETP.GT.U32.AND P1, PT, R22, 0x1, PT ;  /* 0x000000011600780c */ /* 0x000fda0003f24070 */
[----:B-1----:R-:W-:Y:S05]  /*2040*/  @P1 BRA `(.L_x_33) ;  /* 0x0000000000041947 */ /* 0x002fea0003800000 */
[----:B------:R-:W-:Y:S01]  /*2050*/  BPT.TRAP 0x1 ;  /* 0x000000040000795c */ /* 0x000fe20000300000 */
.L_x_33:
[----:B------:R-:W-:Y:S01]  /*2060*/  UIADD3 UR10, UR10, 0x1, URZ ;  /* 0x000000010a0a7890 */ /* 0x000fe2000fffe03f */
[C---:B------:R-:W-:Y:S01]  /*2070*/  ISETP.GT.AND P2, PT, R0.reuse, 0x1, PT ;  /* 0x000000010000780c */ /* 0x040fe20003f44270 */
[----:B------:R-:W-:Y:S02]  /*2080*/  VIADD R3, R3, 0x1 ;  /* 0x0000000103037836 */ /* 0x000fe40000000000 */
[----:B------:R-:W-:Y:S01]  /*2090*/  UISETP.NE.AND UP0, UPT, UR10, 0x6, UPT ;  /* 0x000000060a00788c */ /* 0x000fe2000bf05270 */
[----:B------:R-:W-:Y:S02]  /*20a0*/  VIADD R0, R0, 0xffffffff ;  /* 0xffffffff00007836 */ /* 0x000fe40000000000 */
[C---:B------:R-:W-:Y:S01]  /*20b0*/  ISETP.NE.AND P1, PT, R3.reuse, 0x6, PT ;  /* 0x000000060300780c */ /* 0x040fe20003f25270 */
[----:B------:R-:W-:Y:S02]  /*20c0*/  USEL UR4, URZ, 0x1, UP0 ;  /* 0x000000013f047887 */ /* 0x000fe40008000000 */
[----:B------:R-:W-:Y:S01]  /*20d0*/  USEL UR10, UR10, URZ, UP0 ;  /* 0x0000003f0a0a7287 */ /* 0x000fe20008000000 */
[----:B------:R-:W-:-:S03]  /*20e0*/  SEL R3, R3, RZ, P1 ;  /* 0x000000ff03037207 */ /* 0x000fc60000800000 */
[----:B------:R-:W-:Y:S01]  /*20f0*/  LOP3.LUT R6, R6, UR4, RZ, 0x3c, !PT ;  /* 0x0000000406067c12 */ /* 0x000fe2000f8e3cff */
[----:B------:R-:W-:Y:S07]  /*2100*/  @P2 BRA `(.L_x_34) ;  /* 0xfffffffc000c2947 */ /* 0x000fee000383ffff */
.L_x_27:
[----:B------:R-:W1:Y:S02]  /*2110*/  LDC R0, c[0x0][0x28c] ;  /* 0x0000a300ff007b82 */ /* 0x000e640000000800 */
[----:B-1----:R-:W-:-:S13]  /*2120*/  ISETP.GE.AND P1, PT, R0, 0x1, PT ;  /* 0x000000010000780c */ /* 0x002fda0003f26270 */
[----:B------:R-:W-:Y:S05]  /*2130*/  @!P1 BRA `(.L_x_35) ;  /* 0x0000000000509947 */ /* 0x000fea0003800000 */
[----:B------:R-:W-:Y:S05]  /*2140*/  @!P0 BRA `(.L_x_36) ;  /* 0x0000000000048947 */ /* 0x000fea0003800000 */
[----:B------:R-:W-:Y:S01]  /*2150*/  BPT.TRAP 0x1 ;  /* 0x000000040000795c */ /* 0x000fe20000300000 */
.L_x_36:
[----:B------:R-:W-:Y:S01]  /*2160*/  ISETP.NE.AND P0, PT, R88, RZ, PT ;  /* 0x000000ff5800720c */ /* 0x000fe20003f05270 */
[----:B------:R-:W-:Y:S01]  /*2170*/  BSSY B0, `(.L_x_37) ;  /* 0x000000e000007945 */ /* 0x000fe20003800000 */
[----:B------:R-:W-:-:S11]  /*2180*/  ISETP.GT.U32.AND P1, PT, R22, 0x1, PT ;  /* 0x000000011600780c */ /* 0x000fd60003f24070 */
[----:B------:R-:W-:Y:S05]  /*2190*/  @!P0 BRA `(.L_x_38) ;  /* 0x00000000002c8947 */ /* 0x000fea0003800000 */
[----:B------:R-:W-:-:S04]  /*21a0*/  UISETP.LT.AND UP0, UPT, UR50, 0x1, UPT ;  /* 0x000000013200788c */ /* 0x000fc8000bf01270 */
[----:B------:R-:W-:-:S04]  /*21b0*/  USEL UR6, UR50, 0x1, UP0 ;  /* 0x0000000132067887 */ /* 0x000fc80008000000 */
[----:B------:R-:W-:-:S04]  /*21c0*/  UIADD3 UR6, UR44, UR50, -UR6 ;  /* 0x000000322c067290 */ /* 0x000fc8000fffe806 */
[----:B------:R-:W-:-:S04]  /*21d0*/  UIMAD.WIDE.U32 UR4, UR6, -0x55555555, URZ ;  /* 0xaaaaaaab060478a5 */ /* 0x000fc8000f8e003f */
[----:B------:R-:W-:-:S04]  /*21e0*/  USHF.R.U32.HI UR4, URZ, 0x2, UR5 ;  /* 0x000000023f047899 */ /* 0x000fc80008011605 */
[----:B------:R-:W-:-:S04]  /*21f0*/  UIMAD UR6, UR4, -0x6, UR6 ;  /* 0xfffffffa040678a4 */ /* 0x000fc8000f8e0206 */
[----:B------:R-:W-:-:S04]  /*2200*/  ULEA UR6, UR6, UR52, 0x3 ;  /* 0x0000003406067291 */ /* 0x000fc8000f8e183f */
[----:B------:R-:W-:-:S06]  /*2210*/  UIADD3 UR6, UR6, 0x30, URZ ;  /* 0x0000003006067890 */ /* 0x000fcc000fffe03f */
[----:B------:R-:W-:-:S05]  /*2220*/  IMAD.U32 R0, RZ, RZ, UR6 ;  /* 0x00000006ff007e24 */ /* 0x000fca000f8e00ff */
[----:B------:R-:W-:-:S04]  /*2230*/  PRMT R0, R89, 0x654, R0 ;  /* 0x0000065459007816 */ /* 0x000fc80000000000 */
[----:B------:R1:W-:Y:S03]  /*2240*/  SYNCS.ARRIVE.TRANS64.RED.A1T0 RZ, [R0+URZ], RZ ;  /* 0x000000ff00ff79a7 */ /* 0x0003e6000810043f */
.L_x_38:
[----:B------:R-:W-:Y:S05]  /*2250*/  BSYNC B0 ;  /* 0x0000000000007941 */ /* 0x000fea0003800000 */
.L_x_37:
[----:B------:R-:W-:Y:S05]  /*2260*/  @P1 BRA `(.L_x_35) ;  /* 0x0000000000041947 */ /* 0x000fea0003800000 */
[----:B------:R-:W-:Y:S01]  /*2270*/  BPT.TRAP 0x1 ;  /* 0x000000040000795c */ /* 0x000fe20000300000 */
.L_x_35:
[----:B------:R-:W-:Y:S01]  /*2280*/  UIADD3 UR6, UR52, 0x200, URZ ;  /* 0x0000020034067890 */ /* 0x000fe2000fffe03f */
[----:B------:R-:W-:Y:S01]  /*2290*/  R2UR UR46, R97 ;  /* 0x00000000612e72ca */ /* 0x000fe200000e0000 */
[----:B------:R-:W-:Y:S01]  /*22a0*/  UIADD3 UR53, UR50, UR44, URZ ;  /* 0x0000002c32357290 */ /* 0x000fe2000fffe03f */
[----:B------:R-:W-:Y:S01]  /*22b0*/  R2UR UR45, R99 ;  /* 0x00000000632d72ca */ /* 0x000fe200000e0000 */
[----:B------:R-:W-:Y:S02]  /*22c0*/  UISETP.GE.U32.AND UP1, UPT, UR50, 0x6, UPT ;  /* 0x000000063200788c */ /* 0x000fe4000bf26070 */
[----:B------:R-:W-:Y:S02]  /*22d0*/  ULOP3.LUT UP2, URZ, UR6, 0x1bf, URZ, 0xc0, !UPT ;  /* 0x000001bf063f7892 */ /* 0x000fe4000f84c03f */
[----:B------:R-:W-:-:S04]  /*22e0*/  UISETP.GT.U32.AND UP0, UPT, UR53, 0x5, UPT ;  /* 0x000000053500788c */ /* 0x000fc8000bf04070 */
[----:B------:R-:W-:Y:S01]  /*22f0*/  UISETP.LT.U32.AND UP0, UPT, UR50, 0x6, UP0 ;  /* 0x000000063200788c */ /* 0x000fe20008701070 */
[----:B------:R-:W-:Y:S01]  /*2300*/  PLOP3.LUT P0, PT, PT, PT, UP2, 0x80, 0x0 ;  /* 0x000000000000781c */ /* 0x000fe20003f0f028 */
[----:B------:R-:W-:Y:S02]  /*2310*/  USHF.L.U32 UR46, UR46, 0x7, URZ ;  /* 0x000000072e2e7899 */ /* 0x000fe4000800063f */
[----:B------:R-:W-:Y:S02]  /*2320*/  @UP1 UIMAD.WIDE.U32 UR4, UR53, -0x55555555, URZ ;  /* 0xaaaaaaab350418a5 */ /* 0x000fe4000f8e003f */
[----:B------:R-:W-:Y:S02]  /*2330*/  USEL UR6, URZ, 0x1, !UP0 ;  /* 0x000000013f067887 */ /* 0x000fe4000c000000 */
[----:B------:R-:W-:Y:S02]  /*2340*/  @UP1 USHF.R.U32.HI UR4, URZ, 0x2, UR5 ;  /* 0x000000023f041899 */ /* 0x000fe40008011605 */
[----:B------:R-:W-:-:S02]  /*2350*/  ULOP3.LUT UR49, UR49, UR6, URZ, 0x3c, !UPT ;  /* 0x0000000631317292 */ /* 0x000fc4000f8e3c3f */
[----:B------:R-:W-:Y:S02]  /*2360*/  USHF.L.U32 UR45, UR45, 0x7, URZ ;  /* 0x000000072d2d7899 */ /* 0x000fe4000800063f */
[----:B------:R-:W-:Y:S01]  /*2370*/  @UP1 ULOP3.LUT UR49, UR49, 0x1, UR4, 0x78, !UPT ;  /* 0x0000000131311892 */ /* 0x000fe2000f8e7804 */
[----:B------:R-:W-:Y:S11]  /*2380*/  @!P0 BRA `(.L_x_39) ;  /* 0x00000000007c8947 */ /* 0x000ff60003800000 */
        /* <DEDUP_REMOVED lines=16> */
.L_x_40:
[----:B------:R1:W2:Y:S01]  /*2490*/  LDC.64 R14, c[0x4][R23] ;  /* 0x01000000170e7b82 */ /* 0x0002a20000000a00 */
[----:B------:R-:W-:Y:S01]  /*24a0*/  ULDC.64 UR4, c[0x4][0x80] ;  /* 0x0100200000047ab9 */ /* 0x000fe20000000a00 */
[----:B------:R-:W-:Y:S01]  /*24b0*/  ULDC.64 UR6, c[0x4][0x10] ;  /* 0x0100040000067ab9 */ /* 0x000fe20000000a00 */
[----:B------:R-:W-:Y:S01]  /*24c0*/  IMAD.U32 R4, RZ, RZ, UR4 ;  /* 0x00000004ff047e24 */ /* 0x000fe2000f8e00ff */
[----:B------:R-:W-:Y:S01]  /*24d0*/  MOV R11, UR7 ;  /* 0x00000007000b7c02 */ /* 0x000fe20008000f00 */
[----:B------:R-:W-:Y:S01]  /*24e0*/  IMAD.U32 R5, RZ, RZ, UR5 ;  /* 0x00000005ff057e24 */ /* 0x000fe2000f8e00ff */
[----:B------:R-:W-:Y:S01]  /*24f0*/  ULDC.64 UR4, c[0x4][0x88] ;  /* 0x0100220000047ab9 */ /* 0x000fe20000000a00 */
[----:B------:R-:W-:Y:S02]  /*2500*/  IMAD.U32 R10, RZ, RZ, UR6 ;  /* 0x00000006ff0a7e24 */ /* 0x000fe4000f8e00ff */
[----:B------:R-:W-:Y:S02]  /*2510*/  IMAD.U32 R6, RZ, RZ, UR4 ;  /* 0x00000004ff067e24 */ /* 0x000fe4000f8e00ff */
[----:B------:R-:W-:-:S02]  /*2520*/  IMAD.U32 R7, RZ, RZ, UR5 ;  /* 0x00000005ff077e24 */ /* 0x000fc4000f8e00ff */
[----:B------:R-:W-:Y:S02]  /*2530*/  IMAD.MOV.U32 R8, RZ, RZ, 0x70 ;  /* 0x00000070ff087424 */ /* 0x000fe400078e00ff */
[----:B------:R-:W-:Y:S02]  /*2540*/  IMAD.MOV.U32 R12, RZ, RZ, 0x1 ;  /* 0x00000001ff0c7424 */ /* 0x000fe400078e00ff */
[----:B-1----:R-:W-:-:S07]  /*2550*/  IMAD.MOV.U32 R13, RZ, RZ, RZ ;  /* 0x000000ffff0d7224 */ /* 0x002fce00078e00ff */
[----:B------:R-:W-:-:S07]  /*2560*/  LEPC R20, `(.L_x_39) ;  /* 0x000000001014794e */ /* 0x000fce0000000000 */
[----:B--2---:R-:W-:Y:S05]  /*2570*/  CALL.ABS.NOINC R14 ;  /* 0x000000000e007343 */ /* 0x004fea0003c00000 */
.L_x_39:
[----:B---3--:R-:W3:Y:S01]  /*2580*/  LDC R4, c[0x0][0x288] ;  /* 0x0000a200ff047b82 */ /* 0x008ee20000000800 */
[----:B------:R-:W-:Y:S01]  /*2590*/  ULDC.64 UR4, c[0x0][0x590] ;  /* 0x0001640000047ab9 */ /* 0x000fe20000000a00 */
[----:B-1----:R-:W-:Y:S01]  /*25a0*/  SHF.R.U32.HI R0, RZ, 0x2, R18 ;  /* 0x00000002ff007819 */ /* 0x002fe20000011612 */
[----:B------:R-:W-:Y:S01]  /*25b0*/  IMAD.U32 R102, RZ, RZ, UR4 ;  /* 0x00000004ff667e24 */ /* 0x000fe2000f8e00ff */
[----:B------:R-:W-:Y:S01]  /*25c0*/  LOP3.LUT R6, R18, 0xe0, RZ, 0xc0, !PT ;  /* 0x000000e012067812 */ /* 0x000fe200078ec0ff */
[----:B------:R-:W-:Y:S01]  /*25d0*/  IMAD.U32 R103, RZ, RZ, UR5 ;  /* 0x00000005ff677e24 */ /* 0x000fe2000f8e00ff */
[----:B------:R-:W-:Y:S01]  /*25e0*/  LOP3.LUT R7, R0, 0x7, RZ, 0xc0, !PT ;  /* 0x0000000700077812 */ /* 0x000fe200078ec0ff */
[----:B------:R-:W-:Y:S01]  /*25f0*/  ULDC UR4, c[0x0][0x284] ;  /* 0x0000a10000047ab9 */ /* 0x000fe20000000800 */
[----:B------:R-:W-:Y:S02]  /*2600*/  ISETP.NE.U32.AND P0, PT, R102, RZ, PT ;  /* 0x000000ff6600720c */ /* 0x000fe40003f05070 */
[----:B------:R-:W-:-:S02]  /*2610*/  LOP3.LUT R3, R18, 0x3, RZ, 0xc0, !PT ;  /* 0x0000000312037812 */ /* 0x000fc400078ec0ff */
[----:B------:R-:W-:Y:S02]  /*2620*/  ISETP.NE.AND.EX P0, PT, R103, RZ, PT, P0 ;  /* 0x000000ff6700720c */ /* 0x000fe40003f05300 */
[----:B------:R-:W-:-:S04]  /*2630*/  SHF.R.U32.HI R0, RZ, 0x1, R6 ;  /* 0x00000001ff007819 */ /* 0x000fc80000011606 */
[----:B------:R-:W-:-:S05]  /*2640*/  IADD3 R0, -R0, UR4, -R7 ;  /* 0x0000000400007c10 */ /* 0x000fca000fffe907 */
[----:B------:R-:W-:Y:S02]  /*2650*/  IMAD R97, R97, -0x80, R0 ;  /* 0xffffff8061617824 */ /* 0x000fe400078e0200 */
[----:B---3--:R-:W-:-:S04]  /*2660*/  IMAD R4, R3, -0x2, R4 ;  /* 0xfffffffe03047824 */ /* 0x008fc800078e0204 */
[----:B------:R-:W-:Y:S01]  /*2670*/  IMAD R99, R99, -0x80, R4 ;  /* 0xffffff8063637824 */ /* 0x000fe200078e0204 */
[----:B------:R-:W-:Y:S06]  /*2680*/  @!P0 BRA `(.L_x_41) ;  /* 0x0000000000548947 */ /* 0x000fec0003800000 */
[----:B------:R-:W-:Y:S02]  /*2690*/  ULDC.64 UR4, c[0x0][0x588] ;  /* 0x0001620000047ab9 */ /* 0x000fe40000000a00 */
[----:B------:R-:W-:-:S04]  /*26a0*/  ISETP.NE.U32.AND P1, PT, RZ, UR4, PT ;  /* 0x00000004ff007c0c */ /* 0x000fc8000bf25070 */
[----:B------:R-:W-:-:S13]  /*26b0*/  ISETP.NE.AND.EX P1, PT, RZ, UR5, PT, P1 ;  /* 0x00000005ff007c0c */ /* 0x000fda000bf25310 */
[----:B------:R-:W-:Y:S05]  /*26c0*/  @!P1 BRA `(.L_x_42) ;  /* 0x0000000000289947 */ /* 0x000fea0003800000 */
[----:B------:R-:W1:Y:S01]  /*26d0*/  LDC.64 R4, c[0x0][0x588] ;  /* 0x00016200ff047b82 */ /* 0x000e620000000a00 */
[----:B------:R-:W-:-:S04]  /*26e0*/  IMAD R3, R102, UR47, RZ ;  /* 0x0000002f66037c24 */ /* 0x000fc8000f8e02ff */
[----:B-1----:R-:W-:-:S05]  /*26f0*/  IMAD.WIDE R4, R3, 0x4, R4 ;  /* 0x0000000403047825 */ /* 0x002fca00078e0204 */
[----:B------:R-:W3:Y:S01]  /*2700*/  LDG.E R92, desc[UR42][R4.64] ;  /* 0x0000002a045c7981 */ /* 0x000ee2000c1e1900 */
[----:B------:R-:W-:Y:S02]  /*2710*/  IMAD.MOV.U32 R90, RZ, RZ, 0x1 ;  /* 0x00000001ff5a7424 */ /* 0x000fe400078e00ff */
[----:B------:R-:W-:Y:S02]  /*2720*/  IMAD.MOV.U32 R94, RZ, RZ, 0x1 ;  /* 0x00000001ff5e7424 */ /* 0x000fe400078e00ff */
[----:B------:R-:W-:Y:S02]  /*2730*/  IMAD.MOV.U32 R96, RZ, RZ, 0x1 ;  /* 0x00000001ff607424 */ /* 0x000fe400078e00ff */
[--C-:B---3--:R-:W-:Y:S02]  /*2740*/  IMAD.MOV.U32 R95, RZ, RZ, R92.reuse ;  /* 0x000000ffff5f7224 */ /* 0x108fe400078e005c */
[----:B------:R-:W-:Y:S01]  /*2750*/  IMAD.MOV.U32 R98, RZ, RZ, R92 ;  /* 0x000000ffff627224 */ /* 0x000fe200078e005c */
[----:B------:R-:W-:Y:S06]  /*2760*/  BRA `(.L_x_41) ;  /* 0x00000000001c7947 */ /* 0x000fec0003800000 */
.L_x_42:
[----:B------:R-:W-:Y:S01]  /*2770*/  ULDC UR4, c[0x0][0x580] ;  /* 0x0001600000047ab9 */ /* 0x000fe20000000800 */
[----:B------:R-:W-:Y:S02]  /*2780*/  IMAD.MOV.U32 R90, RZ, RZ, 0x1 ;  /* 0x00000001ff5a7424 */ /* 0x000fe400078e00ff */
[----:B------:R-:W-:Y:S02]  /*2790*/  IMAD.MOV.U32 R94, RZ, RZ, 0x1 ;  /* 0x00000001ff5e7424 */ /* 0x000fe400078e00ff */
[----:B------:R-:W-:Y:S02]  /*27a0*/  IMAD.MOV.U32 R96, RZ, RZ, 0x1 ;  /* 0x00000001ff607424 */ /* 0x000fe400078e00ff */
[----:B------:R-:W-:Y:S02]  /*27b0*/  IMAD.U32 R92, RZ, RZ, UR4 ;  /* 0x00000004ff5c7e24 */ /* 0x000fe4000f8e00ff */
[----:B------:R-:W-:Y:S02]  /*27c0*/  IMAD.U32 R95, RZ, RZ, UR4 ;  /* 0x00000004ff5f7e24 */ /* 0x000fe4000f8e00ff */
[----:B------:R-:W-:-:S07]  /*27d0*/  IMAD.U32 R98, RZ, RZ, UR4 ;  /* 0x00000004ff627e24 */ /* 0x000fce000f8e00ff */
.L_x_41:
[----:B------:R-:W1:Y:S02]  /*27e0*/  LDC.64 R8, c[0x0][0x5b0] ;  /* 0x00016c00ff087b82 */ /* 0x000e640000000a00 */
[----:B-1----:R-:W-:-:S04]  /*27f0*/  ISETP.NE.U32.AND P1, PT, R8, RZ, PT ;  /* 0x000000ff0800720c */ /* 0x002fc80003f25070 */
[----:B------:R-:W-:-:S13]  /*2800*/  ISETP.NE.AND.EX P1, PT, R9, RZ, PT, P1 ;  /* 0x000000ff0900720c */ /* 0x000fda0003f25310 */
[----:B------:R-:W-:Y:S05]  /*2810*/  @!P1 BRA `(.L_x_43) ;  /* 0x00000000002c9947 */ /* 0x000fea0003800000 */
[----:B------:R-:W-:Y:S02]  /*2820*/  ULDC.64 UR4, c[0x0][0x5a8] ;  /* 0x00016a0000047ab9 */ /* 0x000fe40000000a00 */
[----:B------:R-:W-:-:S04]  /*2830*/  ISETP.NE.U32.AND P1, PT, RZ, UR4, PT ;  /* 0x00000004ff007c0c */ /* 0x000fc8000bf25070 */
[----:B------:R-:W-:-:S13]  /*2840*/  ISETP.NE.AND.EX P1, PT, RZ, UR5, PT, P1 ;  /* 0x00000005ff007c0c */ /* 0x000fda000bf25310 */
[----:B------:R-:W-:Y:S05]  /*2850*/  @!P1 BRA `(.L_x_44) ;  /* 0x0000000000149947 */ /* 0x000fea0003800000 */
[----:B------:R-:W1:Y:S01]  /*2860*/  LDC.64 R4, c[0x0][0x5a8] ;  /* 0x00016a00ff047b82 */ /* 0x000e620000000a00 */
[----:B------:R-:W-:-:S04]  /*2870*/  IMAD R3, R8, UR47, RZ ;  /* 0x0000002f08037c24 */ /* 0x000fc8000f8e02ff */
[----:B-1----:R-:W-:-:S05]  /*2880*/  IMAD.WIDE R4, R3, 0x4, R4 ;  /* 0x0000000403047825 */ /* 0x002fca00078e0204 */
[----:B--2---:R1:W5:Y:S01]  /*2890*/  LDG.E R93, desc[UR42][R4.64] ;  /* 0x0000002a045d7981 */ /* 0x004362000c1e1900 */
[----:B------:R-:W-:Y:S05]  /*28a0*/  BRA `(.L_x_43) ;  /* 0x0000000000087947 */ /* 0x000fea0003800000 */
.L_x_44:
[----:B------:R-:W-:Y:S02]  /*28b0*/  ULDC UR4, c[0x0][0x5a0] ;  /* 0x0001680000047ab9 */ /* 0x000fe40000000800 */
[----:B--2---:R-:W-:-:S07]  /*28c0*/  IMAD.U32 R93, RZ, RZ, UR4 ;  /* 0x00000004ff5d7e24 */ /* 0x004fce000f8e00ff */
.L_x_43:
[----:B------:R-:W3:Y:S01]  /*28d0*/  LDC.64 R10, c[0x0][0x5c0] ;  /* 0x00017000ff0a7b82 */ /* 0x000ee20000000a00 */
[----:B------:R-:W-:Y:S01]  /*28e0*/  ULDC.64 UR4, c[0x0][0x588] ;  /* 0x0001620000047ab9 */ /* 0x000fe20000000a00 */
[----:B------:R-:W-:Y:S01]  /*28f0*/  ISETP.EQ.U32.AND P3, PT, R102, RZ, PT ;  /* 0x000000ff6600720c */ /* 0x000fe20003f62070 */
[----:B-1----:R-:W-:Y:S01]  /*2900*/  IMAD.MOV.U32 R4, RZ, RZ, 0x1 ;  /* 0x00000001ff047424 */ /* 0x002fe200078e00ff */
[----:B------:R-:W-:Y:S01]  /*2910*/  ISETP.NE.U32.AND P1, PT, RZ, UR4, PT ;  /* 0x00000004ff007c0c */ /* 0x000fe2000bf25070 */
[----:B------:R-:W-:Y:S01]  /*2920*/  IMAD.MOV.U32 R3, RZ, RZ, 0x1 ;  /* 0x00000001ff037424 */ /* 0x000fe200078e00ff */
[----:B------:R-:W-:Y:S02]  /*2930*/  LOP3.LUT P4, RZ, R96, 0xff, RZ, 0xc0, !PT ;  /* 0x000000ff60ff7812 */ /* 0x000fe4000788c0ff */
[----:B------:R-:W1:Y:S01]  /*2940*/  LDC R12, c[0x0][0x5c8] ;  /* 0x00017200ff0c7b82 */ /* 0x000e620000000800 */
[----:B------:R-:W-:Y:S02]  /*2950*/  ISETP.NE.AND.EX P1, PT, RZ, UR5, PT, P1 ;  /* 0x00000005ff007c0c */ /* 0x000fe4000bf25310 */
[----:B------:R-:W-:-:S02]  /*2960*/  FSEL R5, R98, R95, !P4 ;  /* 0x0000005f62057208 */ /* 0x000fc40006000000 */
[----:B------:R-:W-:Y:S02]  /*2970*/  ISETP.EQ.OR.EX P3, PT, R103, RZ, !P1, P3 ;  /* 0x000000ff6700720c */ /* 0x000fe40004f62730 */
[----:B------:R-:W-:Y:S02]  /*2980*/  PLOP3.LUT P1, PT, P1, PT, PT, 0x8, 0x0 ;  /* 0x000000000000781c */ /* 0x000fe40000f2e170 */
[C---:B------:R-:W-:Y:S02]  /*2990*/  FSEL R95, R92.reuse, R95, !P0 ;  /* 0x0000005f5c5f7208 */ /* 0x040fe40004000000 */
[----:B------:R-:W-:Y:S02]  /*29a0*/  FSEL R0, R92, R5, !P0 ;  /* 0x000000055c007208 */ /* 0x000fe40004000000 */
[----:B---3--:R-:W-:-:S04]  /*29b0*/  ISETP.NE.U32.AND P2, PT, R10, RZ, PT ;  /* 0x000000ff0a00720c */ /* 0x008fc80003f45070 */
[----:B------:R-:W-:-:S04]  /*29c0*/  ISETP.NE.AND.EX P2, PT, R11, RZ, PT, P2 ;  /* 0x000000ff0b00720c */ /* 0x000fc80003f45320 */
[----:B-1----:R-:W-:Y:S01]  /*29d0*/  FSEL R12, R12, RZ, !P2 ;  /* 0x000000ff0c0c7208 */ /* 0x002fe20005000000 */
[----:B------:R-:W-:Y:S08]  /*29e0*/  @!P3 BRA `(.L_x_45) ;  /* 0x000000000040b947 */ /* 0x000ff00003800000 */
[----:B------:R-:W-:Y:S04]  /*29f0*/  BSSY B0, `(.L_x_46) ;  /* 0x000000e000007945 */ /* 0x000fe80003800000 */
[----:B------:R-:W-:Y:S05]  /*2a00*/  @!P0 BRA `(.L_x_47) ;  /* 0x0000000000248947 */ /* 0x000fea0003800000 */
[----:B------:R-:W-:Y:S02]  /*2a10*/  LOP3.LUT P4, RZ, R94, 0xff, RZ, 0xc0, !PT ;  /* 0x000000ff5eff7812 */ /* 0x000fe4000788c0ff */
[----:B------:R-:W-:Y:S02]  /*2a20*/  PLOP3.LUT P3, PT, P1, PT, PT, 0x80, 0x0 ;  /* 0x000000000000781c */ /* 0x000fe40000f6f070 */
[----:B------:R-:W-:-:S09]  /*2a30*/  PRMT R96, RZ, 0x7610, R96 ;  /* 0x00007610ff607816 */ /* 0x000fd20000000060 */
[----:B------:R-:W-:Y:S05]  /*2a40*/  @!P4 BRA `(.L_x_48) ;  /* 0x000000000020c947 */ /* 0x000fea0003800000 */
[----:B------:R-:W-:Y:S01]  /*2a50*/  FSETP.EQ.AND P3, PT, R92, RZ, PT ;  /* 0x000000ff5c00720b */ /* 0x000fe20003f62000 */
[----:B------:R-:W-:Y:S01]  /*2a60*/  IMAD.MOV.U32 R0, RZ, RZ, R92 ;  /* 0x000000ffff007224 */ /* 0x000fe200078e005c */
[----:B------:R-:W-:Y:S02]  /*2a70*/  MOV R95, R92 ;  /* 0x0000005c005f7202 */ /* 0x000fe40000000f00 */
[----:B------:R-:W-:Y:S01]  /*2a80*/  PRMT R96, R94, 0x7610, R96 ;  /* 0x000076105e607816 */ /* 0x000fe20000000060 */
[----:B------:R-:W-:Y:S08]  /*2a90*/  BRA `(.L_x_48) ;  /* 0x00000000000c7947 */ /* 0x000ff00003800000 */
.L_x_47:
[----:B------:R-:W-:Y:S01]  /*2aa0*/  FSETP.EQ.AND P3, PT, R92, RZ, PT ;  /* 0x000000ff5c00720b */ /* 0x000fe20003f62000 */
[--C-:B------:R-:W-:Y:S02]  /*2ab0*/  IMAD.MOV.U32 R95, RZ, RZ, R92.reuse ;  /* 0x000000ffff5f7224 */ /* 0x100fe400078e005c */
[----:B------:R-:W-:-:S10]  /*2ac0*/  IMAD.MOV.U32 R0, RZ, RZ, R92 ;  /* 0x000000ffff007224 */ /* 0x000fd400078e005c */
.L_x_48:
[----:B------:R-:W-:Y:S05]  /*2ad0*/  BSYNC B0 ;  /* 0x0000000000007941 */ /* 0x000fea0003800000 */
.L_x_46:
[----:B------:R-:W-:-:S07]  /*2ae0*/  SEL R4, RZ, 0x1, P3 ;  /* 0x00000001ff047807 */ /* 0x000fce0001800000 */
.L_x_45:
[----:B------:R-:W-:Y:S04]  /*2af0*/  BSSY B0, `(.L_x_49) ;  /* 0x000000f000007945 */ /* 0x000fe80003800000 */
[----:B------:R-:W-:Y:S05]  /*2b00*/  @!P0 BRA `(.L_x_50) ;  /* 0x0000000000288947 */ /* 0x000fea0003800000 */
[----:B------:R-:W-:Y:S02]  /*2b10*/  LOP3.LUT P0, RZ, R90, 0xff, RZ, 0xc0, !PT ;  /* 0x000000ff5aff7812 */ /* 0x000fe4000780c0ff */
[----:B------:R-:W-:Y:S02]  /*2b20*/  PRMT R94, RZ, 0x7610, R94 ;  /* 0x00007610ff5e7816 */ /* 0x000fe4000000005e */
[----:B------:R-:W-:-:S09]  /*2b30*/  PRMT R96, RZ, 0x7610, R96 ;  /* 0x00007610ff607816 */ /* 0x000fd20000000060 */
[----:B------:R-:W-:Y:S05]  /*2b40*/  @!P0 BRA `(.L_x_51) ;  /* 0x0000000000248947 */ /* 0x000fea0003800000 */
[----:B------:R-:W-:Y:S01]  /*2b50*/  FSETP.EQ.AND P1, PT, R92, RZ, PT ;  /* 0x000000ff5c00720b */ /* 0x000fe20003f22000 */
[----:B------:R-:W-:Y:S01]  /*2b60*/  IMAD.MOV.U32 R95, RZ, RZ, R92 ;  /* 0x000000ffff5f7224 */ /* 0x000fe200078e005c */
[C---:B------:R-:W-:Y:S01]  /*2b70*/  PRMT R94, R90.reuse, 0x7610, R94 ;  /* 0x000076105a5e7816 */ /* 0x040fe2000000005e */
[----:B------:R-:W-:Y:S01]  /*2b80*/  IMAD.MOV.U32 R0, RZ, RZ, R92 ;  /* 0x000000ffff007224 */ /* 0x000fe200078e005c */
[----:B------:R-:W-:Y:S01]  /*2b90*/  PRMT R96, R90, 0x7610, R96 ;  /* 0x000076105a607816 */ /* 0x000fe20000000060 */
[----:B------:R-:W-:Y:S08]  /*2ba0*/  BRA `(.L_x_51) ;  /* 0x00000000000c7947 */ /* 0x000ff00003800000 */
.L_x_50:
[----:B------:R-:W-:Y:S01]  /*2bb0*/  FSETP.EQ.AND P1, PT, R92, RZ, PT ;  /* 0x000000ff5c00720b */ /* 0x000fe20003f22000 */
[--C-:B------:R-:W-:Y:S02]  /*2bc0*/  IMAD.MOV.U32 R95, RZ, RZ, R92.reuse ;  /* 0x000000ffff5f7224 */ /* 0x100fe400078e005c */
[----:B------:R-:W-:-:S10]  /*2bd0*/  IMAD.MOV.U32 R0, RZ, RZ, R92 ;  /* 0x000000ffff007224 */ /* 0x000fd400078e005c */
.L_x_51:
[----:B------:R-:W-:Y:S05]  /*2be0*/  BSYNC B0 ;  /* 0x0000000000007941 */ /* 0x000fea0003800000 */
.L_x_49:
[----:B------:R-:W-:Y:S01]  /*2bf0*/  PRMT R8, R4, 0x9910, RZ ;  /* 0x0000991004087816 */ /* 0x000fe200000000ff */
[----:B------:R-:W-:Y:S01]  /*2c00*/  IMAD.MOV.U32 R14, RZ, RZ, R12 ;  /* 0x000000ffff0e7224 */ /* 0x000fe200078e000c */
[----:B------:R-:W-:Y:S01]  /*2c10*/  LOP3.LUT R91, R91, 0x1, RZ, 0x3c, !PT ;  /* 0x000000015b5b7812 */ /* 0x000fe200078e3cff */
[----:B------:R-:W-:Y:S06]  /*2c20*/  @!P2 BRA `(.L_x_52) ;  /* 0x00000000005ca947 */ /* 0x000fec0003800000 */
[----:B------:R-:W1:Y:S01]  /*2c30*/  LDC.64 R12, c[0x0][0x5d0] ;  /* 0x00017400ff0c7b82 */ /* 0x000e620000000a00 */
[----:B------:R-:W-:Y:S01]  /*2c40*/  SHF.R.U32.HI R6, RZ, 0x5, R6 ;  /* 0x00000005ff067819 */ /* 0x000fe20000011606 */
[----:B------:R-:W-:Y:S01]  /*2c50*/  USHF.R.S32.HI UR4, URZ, 0x1f, UR47 ;  /* 0x0000001f3f047899 */ /* 0x000fe2000801142f */
[----:B------:R-:W-:-:S03]  /*2c60*/  ISETP.GE.AND P0, PT, R99, 0x1, PT ;  /* 0x000000016300780c */ /* 0x000fc60003f06270 */
[----:B------:R-:W-:Y:S01]  /*2c70*/  IMAD.SHL.U32 R4, R6, 0x10, RZ ;  /* 0x0000001006047824 */ /* 0x000fe200078e00ff */
[C---:B------:R-:W-:Y:S02]  /*2c80*/  ISETP.LT.OR P2, PT, R97.reuse, 0x1, !P0 ;  /* 0x000000016100780c */ /* 0x040fe40004741670 */
[----:B------:R-:W-:Y:S02]  /*2c90*/  ISETP.LT.OR P0, PT, R97, 0x9, !P0 ;  /* 0x000000096100780c */ /* 0x000fe40004701670 */
[----:B------:R-:W-:-:S05]  /*2ca0*/  LOP3.LUT R4, R4, 0xfffffff0, R7, 0xe2, !PT ;  /* 0xfffffff004047812 */ /* 0x000fca00078ee207 */
[----:B------:R-:W-:-:S05]  /*2cb0*/  VIADD R4, R4, UR46 ;  /* 0x0000002e04047c36 */ /* 0x000fca0008000000 */
[--C-:B------:R-:W-:Y:S01]  /*2cc0*/  SHF.R.S32.HI R5, RZ, 0x1f, R4.reuse ;  /* 0x0000001fff057819 */ /* 0x100fe20000011404 */
[C---:B-1----:R-:W-:Y:S02]  /*2cd0*/  IMAD R6, R12.reuse, UR4, RZ ;  /* 0x000000040c067c24 */ /* 0x042fe4000f8e02ff */
[----:B------:R-:W-:-:S04]  /*2ce0*/  IMAD.WIDE.U32 R4, R12, UR47, R4 ;  /* 0x0000002f0c047c25 */ /* 0x000fc8000f8e0004 */
[----:B------:R-:W-:Y:S01]  /*2cf0*/  IMAD R7, R13, UR47, R6 ;  /* 0x0000002f0d077c24 */ /* 0x000fe2000f8e0206 */
[----:B------:R-:W-:-:S03]  /*2d00*/  LEA R6, P3, R4, R10, 0x1 ;  /* 0x0000000a04067211 */ /* 0x000fc600078608ff */
[----:B------:R-:W-:-:S05]  /*2d10*/  IMAD.IADD R5, R5, 0x1, R7 ;  /* 0x0000000105057824 */ /* 0x000fca00078e0207 */
[----:B------:R-:W-:-:S05]  /*2d20*/  LEA.HI.X R7, R4, R11, R5, 0x1, P3 ;  /* 0x0000000b04077211 */ /* 0x000fca00018f0c05 */
[----:B------:R-:W3:Y:S04]  /*2d30*/  @!P2 LDG.E.U16 R4, desc[UR42][R6.64] ;  /* 0x0000002a0604a981 */ /* 0x000ee8000c1e1500 */
[----:B------:R-:W4:Y:S01]  /*2d40*/  @!P0 LDG.E.U16 R5, desc[UR42][R6.64+0x10] ;  /* 0x0000102a06058981 */ /* 0x000f22000c1e1500 */
[----:B------:R-:W-:Y:S01]  /*2d50*/  IMAD.MOV.U32 R12, RZ, RZ, RZ ;  /* 0x000000ffff0c7224 */ /* 0x000fe200078e00ff */
[----:B---3--:R-:W-:-:S04]  /*2d60*/  @!P2 PRMT R12, R4, 0x5410, RZ ;  /* 0x00005410040ca816 */ /* 0x008fc800000000ff */
[----:B----4-:R-:W-:-:S05]  /*2d70*/  @!P0 PRMT R12, R12, 0x5410, R5 ;  /* 0x000054100c0c8816 */ /* 0x010fca0000000005 */
[C---:B------:R-:W-:Y:S01]  /*2d80*/  IMAD.U32 R14, R12.reuse, 0x10000, RZ ;  /* 0x000100000c0e7824 */ /* 0x040fe200078e00ff */
[----:B------:R-:W-:-:S07]  /*2d90*/  LOP3.LUT R12, R12, 0xffff0000, RZ, 0xc0, !PT ;  /* 0xffff00000c0c7812 */ /* 0x000fce00078ec0ff */
.L_x_52:
[----:B------:R-:W-:Y:S01]  /*2da0*/  ISETP.NE.AND P0, PT, R8, RZ, PT ;  /* 0x000000ff0800720c */ /* 0x000fe20003f05270 */
[----:B------:R-:W-:Y:S01]  /*2db0*/  BSSY B0, `(.L_x_53) ;  /* 0x0000028000007945 */ /* 0x000fe20003800000 */
[----:B------:R-:W-:Y:S01]  /*2dc0*/  IMAD.MOV.U32 R13, RZ, RZ, RZ ;  /* 0x000000ffff0d7224 */ /* 0x000fe200078e00ff */
[----:B------:R-:W-:Y:S02]  /*2dd0*/  CS2R R6, SRZ ;  /* 0x0000000000067805 */ /* 0x000fe4000001ff00 */
[----:B------:R-:W-:Y:S02]  /*2de0*/  CS2R R4, SRZ ;  /* 0x0000000000047805 */ /* 0x000fe4000001ff00 */
[----:B------:R-:W-:Y:S02]  /*2df0*/  CS2R R10, SRZ ;  /* 0x00000000000a7805 */ /* 0x000fe4000001ff00 */
[----:B------:R-:W-:-:S04]  /*2e00*/  CS2R R8, SRZ ;  /* 0x0000000000087805 */ /* 0x000fc8000001ff00 */
[----:B------:R-:W-:Y:S05]  /*2e10*/  @!P0 BRA `(.L_x_54) ;  /* 0x0000000000848947 */ /* 0x000fea0003800000 */
[----:B------:R-:W-:-:S13]  /*2e20*/  ISETP.NE.AND P2, PT, R101, 0x3, PT ;  /* 0x000000036500780c */ /* 0x000fda0003f45270 */
[----:B------:R-:W-:Y:S05]  /*2e30*/  @!P2 BRA `(.L_x_55) ;  /* 0x000000000004a947 */ /* 0x000fea0003800000 */
[----:B------:R-:W-:Y:S01]  /*2e40*/  BPT.TRAP 0x1 ;  /* 0x000000040000795c */ /* 0x000fe20000300000 */
.L_x_55:
[----:B------:R-:W-:Y:S01]  /*2e50*/  SHF.L.U32 R4, R91, 0x1f, RZ ;  /* 0x0000001f5b047819 */ /* 0x000fe200000006ff */
[----:B------:R-:W-:Y:S01]  /*2e60*/  BSSY B1, `(.L_x_56) ;  /* 0x0000005000017945 */ /* 0x000fe20003800000 */
[----:B------:R-:W-:Y:S02]  /*2e70*/  IMAD.MOV.U32 R13, RZ, RZ, 0x1 ;  /* 0x00000001ff0d7424 */ /* 0x000fe400078e00ff */
[----:B------:R-:W1:Y:S01]  /*2e80*/  SYNCS.PHASECHK.TRANS64.TRYWAIT P2, [UR52+0x60], R4 ;  /* 0x00006004ff0075a7 */ /* 0x000e620008040174 */
[----:B------:R-:W-:Y:S01]  /*2e90*/  IMAD.MOV.U32 R6, RZ, RZ, RZ ;  /* 0x000000ffff067224 */ /* 0x000fe200078e00ff */
[----:B-1----:R-:W-:Y:S06]  /*2ea0*/  @!P2 BRA `(.L_x_57) ;  /* 0x000000540018a947 */ /* 0x002fec0003800000 */
.L_x_174:
[----:B------:R-:W-:Y:S05]  /*2eb0*/  BSYNC B1 ;  /* 0x0000000000017941 */ /* 0x000fea0003800000 */
.L_x_56:
[----:B-1----:R-:W-:Y:S02]  /*2ec0*/  CS2R R4, SRZ ;  /* 0x0000000000047805 */ /* 0x002fe4000001ff00 */
[----:B------:R-:W-:Y:S02]  /*2ed0*/  CS2R R10, SRZ ;  /* 0x00000000000a7805 */ /* 0x000fe4000001ff00 */
[----:B------:R-:W-:Y:S01]  /*2ee0*/  CS2R R8, SRZ ;  /* 0x0000000000087805 */ /* 0x000fe2000001ff00 */
[----:B------:R-:W-:Y:S06]  /*2ef0*/  @P1 BRA `(.L_x_54) ;  /* 0x00000000004c1947 */ /* 0x000fec0003800000 */
[C---:B------:R-:W-:Y:S01]  /*2f00*/  IMAD.SHL.U32 R4, R18.reuse, 0x10, RZ ;  /* 0x0000001012047824 */ /* 0x040fe200078e00ff */
[----:B------:R-:W-:Y:S01]  /*2f10*/  SHF.R.U32.HI R7, RZ, 0x1, R18 ;  /* 0x00000001ff077819 */ /* 0x000fe20000011612 */
[C---:B------:R-:W-:Y:S01]  /*2f20*/  IMAD.SHL.U32 R5, R18.reuse, 0x20, RZ ;  /* 0x0000002012057824 */ /* 0x040fe200078e00ff */
[C---:B------:R-:W-:Y:S01]  /*2f30*/  LOP3.LUT P2, RZ, R18.reuse, 0x4, RZ, 0xc0, !PT ;  /* 0x0000000412ff7812 */ /* 0x040fe2000784c0ff */
[----:B------:R-:W-:Y:S01]  /*2f40*/  IMAD.SHL.U32 R9, R18, 0x4, RZ ;  /* 0x0000000412097824 */ /* 0x000fe200078e00ff */
[----:B------:R-:W-:Y:S01]  /*2f50*/  LOP3.LUT R4, R4, 0xe00, RZ, 0xc0, !PT ;  /* 0x00000e0004047812 */ /* 0x000fe200078ec0ff */
[----:B------:R-:W-:Y:S05]  /*2f60*/  WARPSYNC.ALL ;  /* 0x0000000000007948 */ /* 0x000fea0003800000 */
[----:B------:R-:W-:-:S02]  /*2f70*/  LOP3.LUT R6, R5, 0xc0, RZ, 0xc0, !PT ;  /* 0x000000c005067812 */ /* 0x000fc400078ec0ff */
[----:B------:R-:W-:Y:S02]  /*2f80*/  LOP3.LUT R4, R4, 0x20, R5, 0xf8, !PT ;  /* 0x0000002004047812 */ /* 0x000fe400078ef805 */
[----:B------:R-:W-:Y:S02]  /*2f90*/  LOP3.LUT R6, R6, 0x8, R7, 0xf8, !PT ;  /* 0x0000000806067812 */ /* 0x000fe400078ef807 */
[----:B------:R-:W-:Y:S02]  /*2fa0*/  LOP3.LUT R4, R4, 0x100, R5, 0xf8, !PT ;  /* 0x0000010004047812 */ /* 0x000fe400078ef805 */
[----:B------:R-:W-:-:S04]  /*2fb0*/  LOP3.LUT R9, R6, 0x18, R9, 0x78, !PT ;  /* 0x0000001806097812 */ /* 0x000fc800078e7809 */
[----:B------:R-:W-:-:S04]  /*2fc0*/  LOP3.LUT R4, R4, R9, RZ, 0xfc, !PT ;  /* 0x0000000904047212 */ /* 0x000fc800078efcff */
[----:B------:R-:W-:-:S04]  /*2fd0*/  LEA R8, R4, UR52, 0x1 ;  /* 0x0000003404087c11 */ /* 0x000fc8000f8e08ff */
[C---:B------:R-:W-:Y:S01]  /*2fe0*/  IADD3 R5, R8.reuse, 0x200, RZ ;  /* 0x0000020008057810 */ /* 0x040fe20007ffe0ff */
[----:B------:R-:W-:Y:S02]  /*2ff0*/  VIADD R4, R8, 0x220 ;  /* 0x0000022008047836 */ /* 0x000fe40000000000 */
[----:B------:R-:W1:Y:S02]  /*3000*/  LDSM.16.M88.4 R8, [R8+0x200] ;  /* 0x000200000808783b */ /* 0x000e640000000200 */
[----:B------:R-:W-:-:S06]  /*3010*/  @P2 VIADD R4, R5, 0xffffffe0 ;  /* 0xffffffe005042836 */ /* 0x000fcc0000000000 */
[----:B------:R-:W3:Y:S02]  /*3020*/  LDSM.16.M88.4 R4, [R4] ;  /* 0x000000000404783b */ /* 0x000ee40000000200 */
.L_x_54:
[----:B------:R-:W-:Y:S05]  /*3030*/  BSYNC B0 ;  /* 0x0000000000007941 */ /* 0x000fea0003800000 */
.L_x_53:
[C---:B------:R-:W-:Y:S01]  /*3040*/  IMAD.SHL.U32 R20, R18.reuse, 0x10, RZ ;  /* 0x0000001012147824 */ /* 0x040fe200078e00ff */
[----:B------:R-:W-:Y:S01]  /*3050*/  SHF.R.U32.HI R104, RZ, 0x1, R18 ;  /* 0x00000001ff687819 */ /* 0x000fe20000011612 */
[----:B------:R-:W-:Y:S01]  /*3060*/  IMAD.SHL.U32 R111, R18, 0x20, RZ ;  /* 0x00000020126f7824 */ /* 0x000fe200078e00ff */
[C---:B-1----:R-:W-:Y:S01]  /*3070*/  LOP3.LUT R97, R9.reuse, 0xffff0000, RZ, 0xc0, !PT ;  /* 0xffff000009617812 */ /* 0x042fe200078ec0ff */
[----:B------:R-:W-:Y:S01]  /*3080*/  IMAD.U32 R23, R9, 0x10000, RZ ;  /* 0x0001000009177824 */ /* 0x000fe200078e00ff */
[----:B------:R-:W-:Y:S01]  /*3090*/  LOP3.LUT R20, R20, 0xe00, RZ, 0xc0, !PT ;  /* 0x00000e0014147812 */ /* 0x000fe200078ec0ff */
[----:B------:R-:W-:Y:S01]  /*30a0*/  IMAD.SHL.U32 R9, R18, 0x4, RZ ;  /* 0x0000000412097824 */ /* 0x000fe200078e00ff */
[----:B------:R-:W-:Y:S01]  /*30b0*/  LOP3.LUT R21, R111, 0xc0, RZ, 0xc0, !PT ;  /* 0x000000c06f157812 */ /* 0x000fe200078ec0ff */
[----:B------:R-:W-:Y:S01]  /*30c0*/  IMAD.U32 R15, R8, 0x10000, RZ ;  /* 0x00010000080f7824 */ /* 0x000fe200078e00ff */
[--C-:B------:R-:W-:Y:S01]  /*30d0*/  LOP3.LUT R20, R20, 0x20, R111.reuse, 0xf8, !PT ;  /* 0x0000002014147812 */ /* 0x100fe200078ef86f */
[----:B------:R-:W-:Y:S01]  /*30e0*/  IMAD.U32 R99, R10, 0x10000, RZ ;  /* 0x000100000a637824 */ /* 0x000fe200078e00ff */
[----:B---3--:R-:W-:Y:S01]  /*30f0*/  LOP3.LUT R113, R4, 0xffff0000, RZ, 0xc0, !PT ;  /* 0xffff000004717812 */ /* 0x008fe200078ec0ff */
[----:B------:R-:W-:Y:S01]  /*3100*/  IMAD.U32 R107, R11, 0x10000, RZ ;  /* 0x000100000b6b7824 */ /* 0x000fe200078e00ff */
[----:B------:R-:W-:Y:S01]  /*3110*/  LOP3.LUT R20, R20, 0x100, R111, 0xf8, !PT ;  /* 0x0000010014147812 */ /* 0x000fe200078ef86f */
[----:B------:R-:W-:Y:S01]  /*3120*/  IMAD.U32 R111, R4, 0x10000, RZ ;  /* 0x00010000046f7824 */ /* 0x000fe200078e00ff */
[----:B------:R-:W-:Y:S01]  /*3130*/  LOP3.LUT R4, R18, 0xff, RZ, 0xc0, !PT ;  /* 0x000000ff12047812 */ /* 0x000fe200078ec0ff */
[----:B------:R-:W-:Y:S01]  /*3140*/  IMAD.U32 R115, R5, 0x10000, RZ ;  /* 0x0001000005737824 */ /* 0x000fe200078e00ff */
[----:B------:R-:W-:Y:S01]  /*3150*/  LOP3.LUT R104, R21, 0x8, R104, 0xf8, !PT ;  /* 0x0000000815687812 */ /* 0x000fe200078ef868 */
[----:B------:R-:W-:Y:S01]  /*3160*/  IMAD.U32 R119, R6, 0x10000, RZ ;  /* 0x0001000006777824 */ /* 0x000fe200078e00ff */
[----:B------:R-:W-:Y:S01]  /*3170*/  LOP3.LUT R21, R8, 0xffff0000, RZ, 0xc0, !PT ;  /* 0xffff000008157812 */ /* 0x000fe200078ec0ff */
[----:B------:R-:W-:Y:S01]  /*3180*/  VIADD R4, R4, 0x1f ;  /* 0x0000001f04047836 */ /* 0x000fe20000000000 */
[----:B------:R-:W-:Y:S01]  /*3190*/  LOP3.LUT R9, R104, 0x18, R9, 0x78, !PT ;  /* 0x0000001868097812 */ /* 0x000fe200078e7809 */
[-C--:B------:R-:W-:Y:S01]  /*31a0*/  FMUL R15, R15, R98.reuse ;  /* 0x000000620f0f7220 */ /* 0x080fe20000400000 */
[----:B------:R-:W-:Y:S01]  /*31b0*/  LOP3.LUT R105, R10, 0xffff0000, RZ, 0xc0, !PT ;  /* 0xffff00000a697812 */ /* 0x000fe200078ec0ff */
[----:B------:R-:W-:Y:S01]  /*31c0*/  IMAD.U32 R123, R7, 0x10000, RZ ;  /* 0x00010000077b7824 */ /* 0x000fe200078e00ff */
[----:B------:R-:W-:Y:S01]  /*31d0*/  LOP3.LUT R109, R11, 0xffff0000, RZ, 0xc0, !PT ;  /* 0xffff00000b6d7812 */ /* 0x000fe200078ec0ff */
[----:B-----5:R-:W-:Y:S01]  /*31e0*/  FFMA R8, R93, R27, R12 ;  /* 0x0000001b5d087223 */ /* 0x020fe2000000000c */
[----:B------:R-:W-:Y:S01]  /*31f0*/  LOP3.LUT R106, R20, R9, RZ, 0xfc, !PT ;  /* 0x00000009146a7212 */ /* 0x000fe200078efcff */
[----:B------:R-:W-:Y:S01]  /*3200*/  FMUL R20, R21, R98 ;  /* 0x0000006215147220 */ /* 0x000fe20000400000 */
[----:B------:R-:W-:Y:S01]  /*3210*/  LOP3.LUT R117, R5, 0xffff0000, RZ, 0xc0, !PT ;  /* 0xffff000005757812 */ /* 0x000fe200078ec0ff */
[C-C-:B------:R-:W-:Y:S01]  /*3220*/  FFMA R5, R93.reuse, R25, R14.reuse ;  /* 0x000000195d057223 */ /* 0x140fe2000000000e */
[----:B------:R-:W-:Y:S01]  /*3230*/  ISETP.GT.U32.AND P2, PT, R4, 0x3e, PT ;  /* 0x0000003e0400780c */ /* 0x000fe20003f44070 */
[----:B------:R-:W-:Y:S01]  /*3240*/  FFMA R4, R93, R24, R14 ;  /* 0x000000185d047223 */ /* 0x000fe2000000000e */
[----:B------:R-:W-:Y:S01]  /*3250*/  LOP3.LUT R121, R6, 0xffff0000, RZ, 0xc0, !PT ;  /* 0xffff000006797812 */ /* 0x000fe200078ec0ff */
[----:B------:R-:W-:Y:S01]  /*3260*/  FMUL R21, R23, R98 ;  /* 0x0000006217157220 */ /* 0x000fe20000400000 */
[----:B------:R-:W-:Y:S01]  /*3270*/  LOP3.LUT R125, R7, 0xffff0000, RZ, 0xc0, !PT ;  /* 0xffff0000077d7812 */ /* 0x000fe200078ec0ff */
[----:B------:R-:W-:Y:S01]  /*3280*/  FFMA R6, R93, R26, R12 ;  /* 0x0000001a5d067223 */ /* 0x000fe2000000000c */
[----:B------:R-:W-:Y:S01]  /*3290*/  FMUL R23, R97, R98 ;  /* 0x0000006261177220 */ /* 0x000fe20000400000 */
[C-C-:B------:R-:W-:Y:S01]  /*32a0*/  FFMA R7, R93.reuse, R28, R14.reuse ;  /* 0x0000001c5d077223 */ /* 0x140fe2000000000e */
[C---:B------:R-:W-:Y:S01]  /*32b0*/  FFMA R10, R93.reuse, R29, R14 ;  /* 0x0000001d5d0a7223 */ /* 0x040fe2000000000e */
[--C-:B------:R-:W-:Y:S01]  /*32c0*/  FFMA R9, R93, R30, R12.reuse ;  /* 0x0000001e5d097223 */ /* 0x100fe2000000000c */
[-C--:B------:R-:W-:Y:S01]  /*32d0*/  FMUL R24, R99, R98.reuse ;  /* 0x0000006263187220 */ /* 0x080fe20000400000 */
[----:B------:R-:W-:Y:S01]  /*32e0*/  FMUL R25, R105, R98 ;  /* 0x0000006269197220 */ /* 0x000fe20000400000 */
[C---:B------:R-:W-:Y:S01]  /*32f0*/  FFMA R30, R93.reuse, R31, R12 ;  /* 0x0000001f5d1e7223 */ /* 0x040fe2000000000c */
[--C-:B------:R-:W-:Y:S01]  /*3300*/  FFMA R11, R93, R32, R14.reuse ;  /* 0x000000205d0b7223 */ /* 0x100fe2000000000e */
[-C--:B------:R-:W-:Y:S01]  /*3310*/  FMUL R26, R107, R98.reuse ;  /* 0x000000626b1a7220 */ /* 0x080fe20000400000 */
[-C--:B------:R-:W-:Y:S01]  /*3320*/  FMUL R27, R109, R98.reuse ;  /* 0x000000626d1b7220 */ /* 0x080fe20000400000 */
[-C--:B------:R-:W-:Y:S01]  /*3330*/  FMUL R28, R111, R98.reuse ;  /* 0x000000626f1c7220 */ /* 0x080fe20000400000 */
[----:B------:R-:W-:Y:S01]  /*3340*/  FFMA R32, R93, R33, R14 ;  /* 0x000000215d207223 */ /* 0x000fe2000000000e */
[----:B------:R-:W-:Y:S01]  /*3350*/  FMUL R29, R113, R98 ;  /* 0x00000062711d7220 */ /* 0x000fe20000400000 */
[----:B------:R-:W-:Y:S01]  /*3360*/  FADD R4, R4, R15 ;  /* 0x0000000f04047221 */ /* 0x000fe20000000000 */
        /* <DEDUP_REMOVED lines=9> */
[----:B------:R-:W-:Y:S01]  /*3400*/  F2FP.BF16.F32.PACK_AB R4, R5, R4 ;  /* 0x000000040504723e */ /* 0x000fe200000010ff */
[----:B------:R-:W-:Y:S01]  /*3410*/  FMUL R32, R115, R98 ;  /* 0x0000006273207220 */ /* 0x000fe20000400000 */
[----:B------:R-:W-:Y:S01]  /*3420*/  F2FP.BF16.F32.PACK_AB R5, R31, R6 ;  /* 0x000000061f05723e */ /* 0x000fe200000010ff */
[----:B------:R-:W-:Y:S01]  /*3430*/  FMUL R33, R117, R98 ;  /* 0x0000006275217220 */ /* 0x000fe20000400000 */
[----:B------:R-:W-:Y:S01]  /*3440*/  F2FP.BF16.F32.PACK_AB R6, R10, R7 ;  /* 0x000000070a06723e */ /* 0x000fe200000010ff */
[C-C-:B------:R-:W-:Y:S01]  /*3450*/  FFMA R10, R93.reuse, R35, R12.reuse ;  /* 0x000000235d0a7223 */ /* 0x140fe2000000000c */
[----:B------:R-:W-:Y:S01]  /*3460*/  F2FP.BF16.F32.PACK_AB R7, R30, R9 ;  /* 0x000000091e07723e */ /* 0x000fe200000010ff */
[----:B------:R-:W-:Y:S01]  /*3470*/  FFMA R9, R93, R34, R12 ;  /* 0x000000225d097223 */ /* 0x000fe2000000000c */
[----:B------:R-:W-:Y:S01]  /*3480*/  F2FP.BF16.F32.PACK_AB R8, R11, R8 ;  /* 0x000000080b08723e */ /* 0x000fe200000010ff */
[C-C-:B------:R-:W-:Y:S01]  /*3490*/  FFMA R30, R93.reuse, R37, R14.reuse ;  /* 0x000000255d1e7223 */ /* 0x140fe2000000000e */
[----:B------:R-:W-:Y:S01]  /*34a0*/  FFMA R11, R93, R36, R14 ;  /* 0x000000245d0b7223 */ /* 0x000fe2000000000e */
[-C--:B------:R-:W-:Y:S01]  /*34b0*/  FMUL R34, R119, R98.reuse ;  /* 0x0000006277227220 */ /* 0x080fe20000400000 */
[----:B------:R-:W-:Y:S01]  /*34c0*/  FMUL R37, R121, R98 ;  /* 0x0000006279257220 */ /* 0x000fe20000400000 */
[C-C-:B------:R-:W-:Y:S01]  /*34d0*/  FFMA R38, R93.reuse, R38, R12.reuse ;  /* 0x000000265d267223 */ /* 0x140fe2000000000c */
[----:B------:R-:W-:Y:S01]  /*34e0*/  FFMA R39, R93, R39, R12 ;  /* 0x000000275d277223 */ /* 0x000fe2000000000c */
[----:B------:R-:W-:-:S02]  /*34f0*/  IMAD.MOV.U32 R31, RZ, RZ, 0x20 ;  /* 0x00000020ff1f7424 */ /* 0x000fc400078e00ff */
[-C--:B------:R-:W-:Y:S01]  /*3500*/  FMUL R35, R123, R98.reuse ;  /* 0x000000627b237220 */ /* 0x080fe20000400000 */
[----:B------:R-:W-:Y:S01]  /*3510*/  FMUL R36, R125, R98 ;  /* 0x000000627d247220 */ /* 0x000fe20000400000 */
[----:B------:R-:W-:Y:S01]  /*3520*/  LOP3.LUT P3, RZ, R18, 0x4, RZ, 0xc0, !PT ;  /* 0x0000000412ff7812 */ /* 0x000fe2000786c0ff */
[----:B------:R-:W-:Y:S01]  /*3530*/  FADD R9, R9, R32 ;  /* 0x0000002009097221 */ /* 0x000fe20000000000 */
[----:B------:R-:W-:Y:S01]  /*3540*/  FADD R10, R10, R33 ;  /* 0x000000210a0a7221 */ /* 0x000fe20000000000 */
[----:B------:R-:W-:Y:S01]  /*3550*/  FADD R11, R11, R34 ;  /* 0x000000220b0b7221 */ /* 0x000fe20000000000 */
[----:B------:R-:W-:Y:S01]  /*3560*/  FADD R104, R30, R37 ;  /* 0x000000251e687221 */ /* 0x000fe20000000000 */
[----:B------:R-:W-:Y:S01]  /*3570*/  FADD R38, R38, R35 ;  /* 0x0000002326267221 */ /* 0x000fe20000000000 */
[----:B------:R-:W-:Y:S01]  /*3580*/  FADD R39, R39, R36 ;  /* 0x0000002427277221 */ /* 0x000fe20000000000 */
[----:B------:R-:W-:Y:S01]  /*3590*/  SEL R30, R31, 0xffffffe0, !P3 ;  /* 0xffffffe01f1e7807 */ /* 0x000fe20005800000 */
[----:B------:R-:W-:Y:S05]  /*35a0*/  WARPSYNC.ALL ;  /* 0x0000000000007948 */ /* 0x000fea0003800000 */
[----:B------:R-:W-:Y:S01]  /*35b0*/  LEA R31, R106, UR52, 0x1 ;  /* 0x000000346a1f7c11 */ /* 0x000fe2000f8e08ff */
[----:B------:R-:W-:Y:S01]  /*35c0*/  BSSY B0, `(.L_x_58) ;  /* 0x0000015000007945 */ /* 0x000fe20003800000 */
[----:B------:R-:W-:-:S02]  /*35d0*/  F2FP.BF16.F32.PACK_AB R9, R10, R9 ;  /* 0x000000090a09723e */ /* 0x000fc400000010ff */
[----:B------:R-:W-:Y:S01]  /*35e0*/  F2FP.BF16.F32.PACK_AB R10, R104, R11 ;  /* 0x0000000b680a723e */ /* 0x000fe200000010ff */
[----:B------:R1:W-:Y:S01]  /*35f0*/  STSM.16.M88.4 [R31+0x200], R4 ;  /* 0x000200041f007844 */ /* 0x0003e20000000200 */
[----:B------:R-:W-:Y:S02]  /*3600*/  F2FP.BF16.F32.PACK_AB R11, R39, R38 ;  /* 0x00000026270b723e */ /* 0x000fe400000010ff */
[----:B------:R-:W-:-:S05]  /*3610*/  IADD3 R38, R30, 0x200, R31 ;  /* 0x000002001e267810 */ /* 0x000fca0007ffe01f */
[----:B------:R1:W-:Y:S01]  /*3620*/  STSM.16.M88.4 [R38], R8 ;  /* 0x0000000826007844 */ /* 0x0003e20000000200 */
[----:B------:R-:W-:Y:S01]  /*3630*/  @!PT LDS RZ, [RZ] ;  /* 0x00000000fffff984 */ /* 0x000fe20000000800 */
[----:B------:R-:W-:Y:S01]  /*3640*/  @!PT LDS RZ, [RZ] ;  /* 0x00000000fffff984 */ /* 0x000fe20000000800 */
[----:B------:R-:W-:Y:S01]  /*3650*/  @!PT LDS RZ, [RZ] ;  /* 0x00000000fffff984 */ /* 0x000fe20000000800 */
[----:B------:R-:W-:Y:S01]  /*3660*/  @!PT LDS RZ, [RZ] ;  /* 0x00000000fffff984 */ /* 0x000fe20000000800 */
[----:B------:R3:W-:Y:S06]  /*3670*/  MEMBAR.ALL.CTA ;  /* 0x0000000000007992 */ /* 0x0007ec0000008000 */
[----:B---3--:R-:W3:Y:S02]  /*3680*/  FENCE.VIEW.ASYNC.S ;  /* 0x00000000000073c6 */ /* 0x008ee40000000000 */
[----:B---3--:R-:W-:Y:S06]  /*3690*/  BAR.SYNC.DEFER_BLOCKING 0x1, 0x100 ;  /* 0x0044000000007b1d */ /* 0x008fec0000010000 */
[----:B------:R-:W-:Y:S05]  /*36a0*/  @P2 BRA `(.L_x_59) ;  /* 0x0000000000182947 */ /* 0x000fea0003800000 */
[----:B------:R-:W-:Y:S02]  /*36b0*/  UIADD3 UR4, UP0, UR54, 0x4f0, URZ ;  /* 0x000004f036047890 */ /* 0x000fe4000ff1e03f */
[----:B------:R-:W-:Y:S02]  /*36c0*/  UIADD3 UR44, UR52, 0x200, URZ ;  /* 0x00000200342c7890 */ /* 0x000fe4000fffe03f */
[----:B------:R-:W-:-:S09]  /*36d0*/  UIADD3.X UR5, URZ, UR55, URZ, UP0, !UPT ;  /* 0x000000373f057290 */ /* 0x000fd200087fe43f */
[----:B------:R3:W-:Y:S01]  /*36e0*/  UTMASTG.3D [UR44], [UR4] ;  /* 0x0000002c040073b5 */ /* 0x0007e20008010000 */
[----:B------:R0:W-:Y:S01]  /*36f0*/  UTMACMDFLUSH ;  /* 0x00000000000079b7 */ /* 0x0001e20000000000 */
[----:B---3--:R-:W-:-:S04]  /*3700*/  DEPBAR.LE SB0, 0x1 ;  /* 0x000080400000791a */ /* 0x008fc80000000000 */
.L_x_59:
[----:B------:R-:W-:Y:S05]  /*3710*/  BSYNC B0 ;  /* 0x0000000000007941 */ /* 0x000fea0003800000 */
.L_x_58:
[----:B------:R-:W-:Y:S01]  /*3720*/  BAR.SYNC.DEFER_BLOCKING 0x1, 0x100 ;  /* 0x0044000000007b1d */ /* 0x000fe20000010000 */
[----:B------:R-:W-:-:S13]  /*3730*/  ISETP.NE.AND P3, PT, RZ, UR48, PT ;  /* 0x00000030ff007c0c */ /* 0x000fda000bf65270 */
[----:B------:R-:W-:Y:S05]  /*3740*/  @!P3 BRA `(.L_x_60) ;  /* 0x000000000034b947 */ /* 0x000fea0003800000 */
[----:B------:R-:W-:Y:S04]  /*3750*/  BSSY B0, `(.L_x_61) ;  /* 0x0000009000007945 */ /* 0x000fe80003800000 */
[----:B------:R-:W-:Y:S05]  /*3760*/  @!P0 BRA `(.L_x_62) ;  /* 0x00000000001c8947 */ /* 0x000fea0003800000 */
[----:B------:R-:W-:-:S13]  /*3770*/  ISETP.NE.AND P3, PT, R101, 0x3, PT ;  /* 0x000000036500780c */ /* 0x000fda0003f65270 */
[----:B------:R-:W-:Y:S05]  /*3780*/  @!P3 BRA `(.L_x_63) ;  /* 0x000000000004b947 */ /* 0x000fea0003800000 */
[----:B------:R-:W-:Y:S01]  /*3790*/  BPT.TRAP 0x1 ;  /* 0x000000040000795c */ /* 0x000fe20000300000 */
.L_x_63:
[----:B------:R-:W-:-:S04]  /*37a0*/  ULEA UR4, UR39, UR52, 0x3 ;  /* 0x0000003427047291 */ /* 0x000fc8000f8e183f */
[----:B------:R-:W-:-:S04]  /*37b0*/  UIADD3 UR4, UR4, 0x80, URZ ;  /* 0x0000008004047890 */ /* 0x000fc8000fffe03f */
[----:B------:R-:W-:-:S09]  /*37c0*/  UPRMT UR4, UR51, 0x654, UR4 ;  /* 0x0000065433047896 */ /* 0x000fd20008000004 */
[----:B------:R-:W-:Y:S03]  /*37d0*/  SYNCS.ARRIVE.TRANS64.RED.A1T0 RZ, [UR4], RZ ;  /* 0x000000ffffff79a7 */ /* 0x000fe60008100404 */
.L_x_62:
[----:B------:R-:W-:Y:S05]  /*37e0*/  BSYNC B0 ;  /* 0x0000000000007941 */ /* 0x000fea0003800000 */
.L_x_61:
[----:B------:R-:W-:-:S04]  /*37f0*/  UIADD3 UR39, UR39, 0x1, URZ ;  /* 0x0000000127277890 */ /* 0x000fc8000fffe03f */
[----:B------:R-:W-:-:S04]  /*3800*/  UISETP.NE.AND UP0, UPT, UR39, 0x4, UPT ;  /* 0x000000042700788c */ /* 0x000fc8000bf05270 */
[----:B------:R-:W-:-:S12]  /*3810*/  USEL UR39, UR39, URZ, UP0 ;  /* 0x0000003f27277287 */ /* 0x000fd80008000000 */
.L_x_60:
[----:B------:R-:W-:Y:S04]  /*3820*/  BSSY B0, `(.L_x_64) ;  /* 0x0000032000007945 */ /* 0x000fe80003800000 */
[----:B------:R-:W-:Y:S05]  /*3830*/  @!P0 BRA `(.L_x_65) ;  /* 0x0000000000c08947 */ /* 0x000fea0003800000 */
[----:B------:R-:W-:-:S13]  /*3840*/  ISETP.NE.AND P3, PT, R101, 0x3, PT ;  /* 0x000000036500780c */ /* 0x000fda0003f65270 */
[----:B------:R-:W-:Y:S05]  /*3850*/  @!P3 BRA `(.L_x_66) ;  /* 0x000000000004b947 */ /* 0x000fea0003800000 */
[----:B------:R-:W-:Y:S01]  /*3860*/  BPT.TRAP 0x1 ;  /* 0x000000040000795c */ /* 0x000fe20000300000 */
.L_x_66:
[----:B-1----:R-:W-:Y:S01]  /*3870*/  LEA R4, R13, UR52, 0x3 ;  /* 0x000000340d047c11 */ /* 0x002fe2000f8e18ff */
[----:B------:R-:W-:Y:S01]  /*3880*/  BSSY B1, `(.L_x_67) ;  /* 0x0000004000017945 */ /* 0x000fe20003800000 */
[----:B------:R-:W-:-:S04]  /*3890*/  SHF.L.U32 R5, R91, 0x1f, RZ ;  /* 0x0000001f5b057819 */ /* 0x000fc800000006ff */
[----:B------:R-:W1:Y:S02]  /*38a0*/  SYNCS.PHASECHK.TRANS64.TRYWAIT P3, [R4+URZ+0x60], R5 ;  /* 0x00006005040075a7 */ /* 0x000e64000806017f */
[----:B-1----:R-:W-:Y:S05]  /*38b0*/  @!P3 BRA `(.L_x_68) ;  /* 0x0000004800acb947 */ /* 0x002fea0003800000 */
.L_x_175:
[----:B------:R-:W-:Y:S05]  /*38c0*/  BSYNC B1 ;  /* 0x0000000000017941 */ /* 0x000fea0003800000 */
.L_x_67:
[----:B------:R-:W-:Y:S05]  /*38d0*/  @P1 BRA `(.L_x_69) ;  /* 0x0000000000941947 */ /* 0x000fea0003800000 */
[----:B-1----:R-:W-:Y:S01]  /*38e0*/  IMAD R5, R13, 0x2000, R31 ;  /* 0x000020000d057824 */ /* 0x002fe200078e021f */
[----:B------:R-:W-:Y:S05]  /*38f0*/  WARPSYNC.ALL ;  /* 0x0000000000007948 */ /* 0x000fea0003800000 */
[----:B------:R-:W-:Y:S01]  /*3900*/  IMAD.IADD R32, R30, 0x1, R5 ;  /* 0x000000011e207824 */ /* 0x000fe200078e0205 */
[----:B------:R-:W1:Y:S05]  /*3910*/  LDSM.16.M88.4 R8, [R5+0x200] ;  /* 0x000200000508783b */ /* 0x000e6a0000000200 */
[----:B------:R-:W3:Y:S01]  /*3920*/  LDSM.16.M88.4 R32, [R32+0x200] ;  /* 0x000200002020783b */ /* 0x000ee20000000200 */
[C---:B-1----:R-:W-:Y:S01]  /*3930*/  SHF.L.U32 R25, R10.reuse, 0x10, RZ ;  /* 0x000000100a197819 */ /* 0x042fe200000006ff */
[----:B------:R-:W-:Y:S01]  /*3940*/  IMAD.U32 R21, R9, 0x10000, RZ ;  /* 0x0001000009157824 */ /* 0x000fe200078e00ff */
[----:B------:R-:W-:Y:S01]  /*3950*/  LOP3.LUT R27, R10, 0xffff0000, RZ, 0xc0, !PT ;  /* 0xffff00000a1b7812 */ /* 0x000fe200078ec0ff */
[----:B------:R-:W-:Y:S01]  /*3960*/  IMAD.U32 R29, R11, 0x10000, RZ ;  /* 0x000100000b1d7824 */ /* 0x000fe200078e00ff */
[----:B------:R-:W-:Y:S01]  /*3970*/  LOP3.LUT R7, R8, 0xffff0000, RZ, 0xc0, !PT ;  /* 0xffff000008077812 */ /* 0x000fe200078ec0ff */
[----:B---3--:R-:W-:Y:S01]  /*3980*/  IMAD.U32 R39, R33, 0x10000, RZ ;  /* 0x0001000021277824 */ /* 0x008fe200078e00ff */
[----:B------:R-:W-:Y:S01]  /*3990*/  LOP3.LUT R37, R32, 0xffff0000, RZ, 0xc0, !PT ;  /* 0xffff000020257812 */ /* 0x000fe200078ec0ff */
[----:B------:R-:W-:Y:S01]  /*39a0*/  IMAD.U32 R15, R8, 0x10000, RZ ;  /* 0x00010000080f7824 */ /* 0x000fe200078e00ff */
[----:B------:R-:W-:Y:S01]  /*39b0*/  LOP3.LUT R9, R9, 0xffff0000, RZ, 0xc0, !PT ;  /* 0xffff000009097812 */ /* 0x000fe200078ec0ff */
[----:B------:R-:W-:Y:S01]  /*39c0*/  IMAD.U32 R5, R32, 0x10000, RZ ;  /* 0x0001000020057824 */ /* 0x000fe200078e00ff */
[----:B------:R-:W-:Y:S01]  /*39d0*/  LOP3.LUT R11, R11, 0xffff0000, RZ, 0xc0, !PT ;  /* 0xffff00000b0b7812 */ /* 0x000fe200078ec0ff */
[C---:B------:R-:W-:Y:S01]  /*39e0*/  IMAD.U32 R97, R34.reuse, 0x10000, RZ ;  /* 0x0001000022617824 */ /* 0x040fe200078e00ff */
[----:B------:R-:W-:Y:S01]  /*39f0*/  LOP3.LUT R33, R33, 0xffff0000, RZ, 0xc0, !PT ;  /* 0xffff000021217812 */ /* 0x000fe200078ec0ff */
[----:B------:R-:W-:Y:S01]  /*3a00*/  IMAD.U32 R105, R35, 0x10000, RZ ;  /* 0x0001000023697824 */ /* 0x000fe200078e00ff */
[----:B------:R-:W-:Y:S01]  /*3a10*/  LOP3.LUT R99, R34, 0xffff0000, RZ, 0xc0, !PT ;  /* 0xffff000022637812 */ /* 0x000fe200078ec0ff */
[-C--:B------:R-:W-:Y:S01]  /*3a20*/  FMUL R24, R25, R98.reuse ;  /* 0x0000006219187220 */ /* 0x080fe20000400000 */
[----:B------:R-:W-:Y:S01]  /*3a30*/  LOP3.LUT R107, R35, 0xffff0000, RZ, 0xc0, !PT ;  /* 0xffff0000236b7812 */ /* 0x000fe200078ec0ff */
[-C--:B------:R-:W-:Y:S01]  /*3a40*/  FMUL R26, R29, R98.reuse ;  /* 0x000000621d1a7220 */ /* 0x080fe20000400000 */
        /* <DEDUP_REMOVED lines=13> */
[----:B------:R-:W-:-:S07]  /*3b20*/  FMUL R36, R107, R98 ;  /* 0x000000626b247220 */ /* 0x000fce0000400000 */
.L_x_69:
[----:B------:R-:W-:-:S07]  /*3b30*/  VIADD R13, R13, 0x1 ;  /* 0x000000010d0d7836 */ /* 0x000fce0000000000 */
.L_x_65:
[----:B------:R-:W-:Y:S05]  /*3b40*/  BSYNC B0 ;  /* 0x0000000000007941 */ /* 0x000fea0003800000 */
.L_x_64:
[C-C-:B------:R-:W-:Y:S01]  /*3b50*/  FFMA R42, R93.reuse, R42, R12.reuse ;  /* 0x0000002a5d2a7223 */ /* 0x140fe2000000000c */
[C---:B-1----:R-:W-:Y:S01]  /*3b60*/  FFMA R4, R93.reuse, R43, R12 ;  /* 0x0000002b5d047223 */ /* 0x042fe2000000000c */
[C-C-:B------:R-:W-:Y:S01]  /*3b70*/  FFMA R5, R93.reuse, R44, R14.reuse ;  /* 0x0000002c5d057223 */ /* 0x140fe2000000000e */
[C-C-:B------:R-:W-:Y:S01]  /*3b80*/  FFMA R6, R93.reuse, R45, R14.reuse ;  /* 0x0000002d5d067223 */ /* 0x140fe2000000000e */
[C-C-:B------:R-:W-:Y:S01]  /*3b90*/  FFMA R40, R93.reuse, R40, R14.reuse ;  /* 0x000000285d287223 */ /* 0x140fe2000000000e */
[----:B------:R-:W-:Y:S01]  /*3ba0*/  FFMA R41, R93, R41, R14 ;  /* 0x000000295d297223 */ /* 0x000fe2000000000e */
[----:B------:R-:W-:Y:S01]  /*3bb0*/  FADD R42, R21, R42 ;  /* 0x0000002a152a7221 */ /* 0x000fe20000000000 */
[----:B------:R-:W-:Y:S01]  /*3bc0*/  FADD R7, R23, R4 ;  /* 0x0000000417077221 */ /* 0x000fe20000000000 */
[----:B------:R-:W-:Y:S01]  /*3bd0*/  FADD R8, R24, R5 ;  /* 0x0000000518087221 */ /* 0x000fe20000000000 */
[----:B------:R-:W-:Y:S01]  /*3be0*/  FADD R9, R25, R6 ;  /* 0x0000000619097221 */ /* 0x000fe20000000000 */
[----:B------:R-:W-:Y:S01]  /*3bf0*/  FADD R40, R15, R40 ;  /* 0x000000280f287221 */ /* 0x000fe20000000000 */
[----:B------:R-:W-:Y:S01]  /*3c00*/  FADD R41, R20, R41 ;  /* 0x0000002914297221 */ /* 0x000fe20000000000 */
[----:B------:R-:W-:Y:S01]  /*3c10*/  F2FP.BF16.F32.PACK_AB R5, R7, R42 ;  /* 0x0000002a0705723e */ /* 0x000fe200000010ff */
[--C-:B------:R-:W-:Y:S01]  /*3c20*/  FFMA R7, R93, R46, R12.reuse ;  /* 0x0000002e5d077223 */ /* 0x100fe2000000000c */
[----:B------:R-:W-:Y:S01]  /*3c30*/  F2FP.BF16.F32.PACK_AB R6, R9, R8 ;  /* 0x000000080906723e */ /* 0x000fe200000010ff */
[C---:B------:R-:W-:Y:S01]  /*3c40*/  FFMA R8, R93.reuse, R47, R12 ;  /* 0x0000002f5d087223 */ /* 0x040fe2000000000c */
[C-C-:B------:R-:W-:Y:S01]  /*3c50*/  FFMA R9, R93.reuse, R48, R14.reuse ;  /* 0x000000305d097223 */ /* 0x140fe2000000000e */
[----:B------:R-:W-:Y:S01]  /*3c60*/  FFMA R10, R93, R49, R14 ;  /* 0x000000315d0a7223 */ /* 0x000fe2000000000e */
[----:B------:R-:W-:Y:S01]  /*3c70*/  F2FP.BF16.F32.PACK_AB R4, R41, R40 ;  /* 0x000000282904723e */ /* 0x000fe200000010ff */
[C-C-:B------:R-:W-:Y:S01]  /*3c80*/  FFMA R11, R93.reuse, R50, R12.reuse ;  /* 0x000000325d0b7223 */ /* 0x140fe2000000000c */
[C---:B------:R-:W-:Y:S01]  /*3c90*/  FFMA R38, R93.reuse, R51, R12 ;  /* 0x000000335d267223 */ /* 0x040fe2000000000c */
[C-C-:B------:R-:W-:Y:S01]  /*3ca0*/  FFMA R39, R93.reuse, R52, R14.reuse ;  /* 0x000000345d277223 */ /* 0x140fe2000000000e */
[C---:B------:R-:W-:Y:S01]  /*3cb0*/  FFMA R40, R93.reuse, R53, R14 ;  /* 0x000000355d287223 */ /* 0x040fe2000000000e */
        /* <DEDUP_REMOVED lines=13> */
[----:B------:R-:W-:Y:S05]  /*3d90*/  WARPSYNC.ALL ;  /* 0x0000000000007948 */ /* 0x000fea0003800000 */
[----:B------:R-:W-:Y:S01]  /*3da0*/  F2FP.BF16.F32.PACK_AB R8, R10, R9 ;  /* 0x000000090a08723e */ /* 0x000fe200000010ff */
[----:B------:R1:W-:Y:S01]  /*3db0*/  STSM.16.M88.4 [R31+0x2200], R4 ;  /* 0x002200041f007844 */ /* 0x0003e20000000200 */
[----:B------:R-:W-:Y:S01]  /*3dc0*/  F2FP.BF16.F32.PACK_AB R9, R38, R11 ;  /* 0x0000000b2609723e */ /* 0x000fe200000010ff */
[----:B------:R-:W-:Y:S01]  /*3dd0*/  BSSY B0, `(.L_x_70) ;  /* 0x0000016000007945 */ /* 0x000fe20003800000 */
[----:B------:R-:W-:-:S02]  /*3de0*/  F2FP.BF16.F32.PACK_AB R10, R40, R39 ;  /* 0x00000027280a723e */ /* 0x000fc400000010ff */
        /* <DEDUP_REMOVED lines=13> */
[----:B------:R-:W-:Y:S02]  /*3ec0*/  UIADD3 UR4, UR52, 0x2200, URZ ;  /* 0x0000220034047890 */ /* 0x000fe4000fffe03f */
[----:B------:R-:W-:Y:S01]  /*3ed0*/  UIADD3.X UR9, URZ, UR55, URZ, UP0, !UPT ;  /* 0x000000373f097290 */ /* 0x000fe200087fe43f */
[----:B------:R-:W-:Y:S01]  /*3ee0*/  UMOV UR6, UR46 ;  /* 0x0000002e00067c82 */ /* 0x000fe20008000000 */
[----:B------:R-:W-:-:S07]  /*3ef0*/  UMOV UR7, UR47 ;  /* 0x0000002f00077c82 */ /* 0x000fce0008000000 */
[----:B------:R3:W-:Y:S01]  /*3f00*/  UTMASTG.3D [UR4], [UR8] ;  /* 0x00000004080073b5 */ /* 0x0007e20008010000 */
[----:B------:R0:W-:Y:S01]  /*3f10*/  UTMACMDFLUSH ;  /* 0x00000000000079b7 */ /* 0x0001e20000000000 */
[----:B---3--:R-:W-:-:S04]  /*3f20*/  DEPBAR.LE SB0, 0x1 ;  /* 0x000080400000791a */ /* 0x008fc80000000000 */
.L_x_71:
[----:B------:R-:W-:Y:S05]  /*3f30*/  BSYNC B0 ;  /* 0x0000000000007941 */ /* 0x000fea0003800000 */
.L_x_70:
[----:B------:R-:W-:Y:S06]  /*3f40*/  BAR.SYNC.DEFER_BLOCKING 0x1, 0x100 ;  /* 0x0044000000007b1d */ /* 0x000fec0000010000 */
[----:B------:R-:W-:Y:S04]  /*3f50*/  BSSY B0, `(.L_x_72) ;  /* 0x0000009000007945 */ /* 0x000fe80003800000 */
[----:B------:R-:W-:Y:S05]  /*3f60*/  @!P0 BRA `(.L_x_73) ;  /* 0x00000000001c8947 */ /* 0x000fea0003800000 */
[----:B------:R-:W-:-:S13]  /*3f70*/  ISETP.NE.AND P3, PT, R101, 0x3, PT ;  /* 0x000000036500780c */ /* 0x000fda0003f65270 */
[----:B------:R-:W-:Y:S05]  /*3f80*/  @!P3 BRA `(.L_x_74) ;  /* 0x000000000004b947 */ /* 0x000fea0003800000 */
[----:B------:R-:W-:Y:S01]  /*3f90*/  BPT.TRAP 0x1 ;  /* 0x000000040000795c */ /* 0x000fe20000300000 */
.L_x_74:
[----:B------:R-:W-:-:S04]  /*3fa0*/  ULEA UR4, UR39, UR52, 0x3 ;  /* 0x0000003427047291 */ /* 0x000fc8000f8e183f */
[----:B------:R-:W-:-:S04]  /*3fb0*/  UIADD3 UR4, UR4, 0x80, URZ ;  /* 0x0000008004047890 */ /* 0x000fc8000fffe03f */
[----:B------:R-:W-:-:S09]  /*3fc0*/  UPRMT UR4, UR51, 0x654, UR4 ;  /* 0x0000065433047896 */ /* 0x000fd20008000004 */
[----:B------:R-:W-:Y:S03]  /*3fd0*/  SYNCS.ARRIVE.TRANS64.RED.A1T0 RZ, [UR4], RZ ;  /* 0x000000ffffff79a7 */ /* 0x000fe60008100404 */
.L_x_73:
[----:B------:R-:W-:Y:S05]  /*3fe0*/  BSYNC B0 ;  /* 0x0000000000007941 */ /* 0x000fea0003800000 */
.L_x_72:
[----:B------:R-:W-:Y:S01]  /*3ff0*/  UIADD3 UR39, UR39, 0x1, URZ ;  /* 0x0000000127277890 */ /* 0x000fe2000fffe03f */
[----:B------:R-:W-:Y:S01]  /*4000*/  BSSY B0, `(.L_x_75) ;  /* 0x0000039000007945 */ /* 0x000fe20003800000 */
[----:B-1----:R-:W-:Y:S02]  /*4010*/  IMAD.MOV.U32 R38, RZ, RZ, R91 ;  /* 0x000000ffff267224 */ /* 0x002fe400078e005b */
[----:B------:R-:W-:-:S04]  /*4020*/  UISETP.NE.AND UP0, UPT, UR39, 0x4, UPT ;  /* 0x000000042700788c */ /* 0x000fc8000bf05270 */
[----:B------:R-:W-:Y:S01]  /*4030*/  USEL UR39, UR39, URZ, UP0 ;  /* 0x0000003f27277287 */ /* 0x000fe20008000000 */
[----:B------:R-:W-:Y:S11]  /*4040*/  @!P0 BRA `(.L_x_76) ;  /* 0x0000000000d08947 */ /* 0x000ff60003800000 */
[----:B------:R-:W-:-:S13]  /*4050*/  ISETP.NE.AND P3, PT, R101, 0x3, PT ;  /* 0x000000036500780c */ /* 0x000fda0003f65270 */
[----:B------:R-:W-:Y:S05]  /*4060*/  @!P3 BRA `(.L_x_77) ;  /* 0x000000000004b947 */ /* 0x000fea0003800000 */
[----:B------:R-:W-:Y:S01]  /*4070*/  BPT.TRAP 0x1 ;  /* 0x000000040000795c */ /* 0x000fe20000300000 */
.L_x_77:
[C---:B------:R-:W-:Y:S01]  /*4080*/  LEA R4, R13.reuse, UR52, 0x3 ;  /* 0x000000340d047c11 */ /* 0x040fe2000f8e18ff */
[----:B------:R-:W-:Y:S01]  /*4090*/  VIADD R8, R13, 0x1 ;  /* 0x000000010d087836 */ /* 0x000fe20000000000 */
[----:B------:R-:W-:Y:S01]  /*40a0*/  SHF.L.U32 R5, R91, 0x1f, RZ ;  /* 0x0000001f5b057819 */ /* 0x000fe200000006ff */
[----:B------:R-:W-:Y:S03]  /*40b0*/  BSSY B1, `(.L_x_78) ;  /* 0x0000005000017945 */ /* 0x000fe60003800000 */
[----:B------:R-:W1:Y:S01]  /*40c0*/  SYNCS.PHASECHK.TRANS64.TRYWAIT P3, [R4+URZ+0x60], R5 ;  /* 0x00006005040075a7 */ /* 0x000e62000806017f */
[----:B------:R-:W-:-:S04]  /*40d0*/  ISETP.NE.AND P4, PT, R8, 0x4, PT ;  /* 0x000000040800780c */ /* 0x000fc80003f85270 */
[----:B------:R-:W-:Y:S01]  /*40e0*/  SEL R38, RZ, 0x1, P4 ;  /* 0x00000001ff267807 */ /* 0x000fe20002000000 */
[----:B-1----:R-:W-:Y:S08]  /*40f0*/  @!P3 BRA `(.L_x_79) ;  /* 0x0000004000b0b947 */ /* 0x002ff00003800000 */
.L_x_176:
[----:B------:R-:W-:Y:S05]  /*4100*/  BSYNC B1 ;  /* 0x0000000000017941 */ /* 0x000fea0003800000 */
.L_x_78:
[----:B------:R-:W-:Y:S05]  /*4110*/  @P1 BRA `(.L_x_80) ;  /* 0x0000000000941947 */ /* 0x000fea0003800000 */
[----:B------:R-:W-:Y:S01]  /*4120*/  IMAD R23, R13, 0x2000, R31 ;  /* 0x000020000d177824 */ /* 0x000fe200078e021f */
[----:B------:R-:W-:Y:S05]  /*4130*/  WARPSYNC.ALL ;  /* 0x0000000000007948 */ /* 0x000fea0003800000 */
[----:B------:R-:W-:Y:S01]  /*4140*/  IMAD.IADD R32, R30, 0x1, R23 ;  /* 0x000000011e207824 */ /* 0x000fe200078e0217 */
[----:B-1----:R-:W1:Y:S05]  /*4150*/  LDSM.16.M88.4 R4, [R23+0x200] ;  /* 0x000200001704783b */ /* 0x002e6a0000000200 */
[----:B------:R-:W3:Y:S01]  /*4160*/  LDSM.16.M88.4 R32, [R32+0x200] ;  /* 0x000200002020783b */ /* 0x000ee20000000200 */
[----:B-1----:R-:W-:Y:S01]  /*4170*/  IMAD.U32 R21, R5, 0x10000, RZ ;  /* 0x0001000005157824 */ /* 0x002fe200078e00ff */
[C---:B------:R-:W-:Y:S01]  /*4180*/  LOP3.LUT R9, R4.reuse, 0xffff0000, RZ, 0xc0, !PT ;  /* 0xffff000004097812 */ /* 0x040fe200078ec0ff */
[----:B------:R-:W-:Y:S01]  /*4190*/  IMAD.U32 R13, R7, 0x10000, RZ ;  /* 0x00010000070d7824 */ /* 0x000fe200078e00ff */
[----:B------:R-:W-:Y:S01]  /*41a0*/  LOP3.LUT R5, R5, 0xffff0000, RZ, 0xc0, !PT ;  /* 0xffff000005057812 */ /* 0x000fe200078ec0ff */
[----:B------:R-:W-:Y:S01]  /*41b0*/  IMAD.U32 R15, R4, 0x10000, RZ ;  /* 0x00010000040f7824 */ /* 0x000fe200078e00ff */
[C---:B---3--:R-:W-:Y:S01]  /*41c0*/  LOP3.LUT R37, R32.reuse, 0xffff0000, RZ, 0xc0, !PT ;  /* 0xffff000020257812 */ /* 0x048fe200078ec0ff */
[----:B------:R-:W-:Y:S01]  /*41d0*/  IMAD.U32 R29, R32, 0x10000, RZ ;  /* 0x00010000201d7824 */ /* 0x000fe200078e00ff */
[C---:B------:R-:W-:Y:S01]  /*41e0*/  LOP3.LUT R25, R6.reuse, 0xffff0000, RZ, 0xc0, !PT ;  /* 0xffff000006197812 */ /* 0x040fe200078ec0ff */
[----:B------:R-:W-:Y:S01]  /*41f0*/  IMAD.U32 R39, R33, 0x10000, RZ ;  /* 0x0001000021277824 */ /* 0x000fe200078e00ff */
[----:B------:R-:W-:Y:S01]  /*4200*/  LOP3.LUT R7, R7, 0xffff0000, RZ, 0xc0, !PT ;  /* 0xffff000007077812 */ /* 0x000fe200078ec0ff */
[----:B------:R-:W-:Y:S01]  /*4210*/  IMAD.U32 R11, R6, 0x10000, RZ ;  /* 0x00010000060b7824 */ /* 0x000fe200078e00ff */
[----:B------:R-:W-:Y:S01]  /*4220*/  LOP3.LUT R33, R33, 0xffff0000, RZ, 0xc0, !PT ;  /* 0xffff000021217812 */ /* 0x000fe200078ec0ff */
[C---:B------:R-:W-:Y:S01]  /*4230*/  IMAD.U32 R41, R34.reuse, 0x10000, RZ ;  /* 0x0001000022297824 */ /* 0x040fe200078e00ff */
[----:B------:R-:W-:Y:S01]  /*4240*/  LOP3.LUT R43, R34, 0xffff0000, RZ, 0xc0, !PT ;  /* 0xffff0000222b7812 */ /* 0x000fe200078ec0ff */
[C---:B------:R-:W-:Y:S01]  /*4250*/  IMAD.U32 R45, R35.reuse, 0x10000, RZ ;  /* 0x00010000232d7824 */ /* 0x040fe200078e00ff */
        /* <DEDUP_REMOVED lines=17> */
.L_x_80:
[----:B------:R-:W-:Y:S02]  /*4370*/  LOP3.LUT R38, R91, R38, RZ, 0x3c, !PT ;  /* 0x000000265b267212 */ /* 0x000fe400078e3cff */
[----:B------:R-:W-:-:S07]  /*4380*/  SEL R13, R8, RZ, P4 ;  /* 0x000000ff080d7207 */ /* 0x000fce0002000000 */
.L_x_76:
[----:B------:R-:W-:Y:S05]  /*4390*/  BSYNC B0 ;  /* 0x0000000000007941 */ /* 0x000fea0003800000 */
.L_x_75:
[C-C-:B------:R-:W-:Y:S01]  /*43a0*/  FFMA R58, R93.reuse, R58, R12.reuse ;  /* 0x0000003a5d3a7223 */ /* 0x140fe2000000000c */
[C---:B-1----:R-:W-:Y:S01]  /*43b0*/  FFMA R4, R93.reuse, R59, R12 ;  /* 0x0000003b5d047223 */ /* 0x042fe2000000000c */
[C-C-:B------:R-:W-:Y:S01]  /*43c0*/  FFMA R5, R93.reuse, R60, R14.reuse ;  /* 0x0000003c5d057223 */ /* 0x140fe2000000000e */
[----:B------:R-:W-:Y:S01]  /*43d0*/  FFMA R6, R93, R61, R14 ;  /* 0x0000003d5d067223 */ /* 0x000fe2000000000e */
[----:B------:R-:W-:Y:S01]  /*43e0*/  FADD R58, R21, R58 ;  /* 0x0000003a153a7221 */ /* 0x000fe20000000000 */
[----:B------:R-:W-:Y:S01]  /*43f0*/  FADD R7, R23, R4 ;  /* 0x0000000417077221 */ /* 0x000fe20000000000 */
[----:B------:R-:W-:Y:S01]  /*4400*/  FADD R8, R24, R5 ;  /* 0x0000000518087221 */ /* 0x000fe20000000000 */
[----:B------:R-:W-:Y:S01]  /*4410*/  FADD R9, R25, R6 ;  /* 0x0000000619097221 */ /* 0x000fe20000000000 */
[C-C-:B------:R-:W-:Y:S01]  /*4420*/  FFMA R10, R93.reuse, R65, R14.reuse ;  /* 0x000000415d0a7223 */ /* 0x140fe2000000000e */
[----:B------:R-:W-:Y:S01]  /*4430*/  FFMA R56, R93, R56, R14 ;  /* 0x000000385d387223 */ /* 0x000fe2000000000e */
[----:B------:R-:W-:Y:S01]  /*4440*/  F2FP.BF16.F32.PACK_AB R5, R7, R58 ;  /* 0x0000003a0705723e */ /* 0x000fe200000010ff */
[--C-:B------:R-:W-:Y:S01]  /*4450*/  FFMA R7, R93, R62, R12.reuse ;  /* 0x0000003e5d077223 */ /* 0x100fe2000000000c */
[----:B------:R-:W-:Y:S01]  /*4460*/  F2FP.BF16.F32.PACK_AB R6, R9, R8 ;  /* 0x000000080906723e */ /* 0x000fe200000010ff */
[C---:B------:R-:W-:Y:S01]  /*4470*/  FFMA R8, R93.reuse, R63, R12 ;  /* 0x0000003f5d087223 */ /* 0x040fe2000000000c */
[C-C-:B------:R-:W-:Y:S01]  /*4480*/  FFMA R9, R93.reuse, R64, R14.reuse ;  /* 0x000000405d097223 */ /* 0x140fe2000000000e */
[C---:B------:R-:W-:Y:S01]  /*4490*/  FFMA R57, R93.reuse, R57, R14 ;  /* 0x000000395d397223 */ /* 0x040fe2000000000e */
        /* <DEDUP_REMOVED lines=21> */
[----:B------:R-:W-:Y:S01]  /*45f0*/  BSSY B0, `(.L_x_81) ;  /* 0x0000019000007945 */ /* 0x000fe20003800000 */
[----:B------:R-:W-:-:S02]  /*4600*/  F2FP.BF16.F32.PACK_AB R4, R57, R56 ;  /* 0x000000383904723e */ /* 0x000fc400000010ff */
[----:B------:R-:W-:Y:S02]  /*4610*/  F2FP.BF16.F32.PACK_AB R9, R40, R11 ;  /* 0x0000000b2809723e */ /* 0x000fe400000010ff */
        /* <DEDUP_REMOVED lines=22> */
.L_x_82:
[----:B------:R-:W-:Y:S05]  /*4780*/  BSYNC B0 ;  /* 0x0000000000007941 */ /* 0x000fea0003800000 */
.L_x_81:
[----:B------:R-:W-:Y:S06]  /*4790*/  BAR.SYNC.DEFER_BLOCKING 0x1, 0x100 ;  /* 0x0044000000007b1d */ /* 0x000fec0000010000 */
[----:B------:R-:W-:Y:S04]  /*47a0*/  BSSY B0, `(.L_x_83) ;  /* 0x0000009000007945 */ /* 0x000fe80003800000 */
[----:B------:R-:W-:Y:S05]  /*47b0*/  @!P0 BRA `(.L_x_84) ;  /* 0x00000000001c8947 */ /* 0x000fea0003800000 */
[----:B------:R-:W-:-:S13]  /*47c0*/  ISETP.NE.AND P3, PT, R101, 0x3, PT ;  /* 0x000000036500780c */ /* 0x000fda0003f65270 */
[----:B------:R-:W-:Y:S05]  /*47d0*/  @!P3 BRA `(.L_x_85) ;  /* 0x000000000004b947 */ /* 0x000fea0003800000 */
[----:B------:R-:W-:Y:S01]  /*47e0*/  BPT.TRAP 0x1 ;  /* 0x000000040000795c */ /* 0x000fe20000300000 */
.L_x_85:
[----:B------:R-:W-:-:S04]  /*47f0*/  ULEA UR4, UR39, UR52, 0x3 ;  /* 0x0000003427047291 */ /* 0x000fc8000f8e183f */
[----:B------:R-:W-:-:S04]  /*4800*/  UIADD3 UR4, UR4, 0x80, URZ ;  /* 0x0000008004047890 */ /* 0x000fc8000fffe03f */
[----:B------:R-:W-:-:S09]  /*4810*/  UPRMT UR4, UR51, 0x654, UR4 ;  /* 0x0000065433047896 */ /* 0x000fd20008000004 */
[----:B------:R-:W-:Y:S03]  /*4820*/  SYNCS.ARRIVE.TRANS64.RED.A1T0 RZ, [UR4], RZ ;  /* 0x000000ffffff79a7 */ /* 0x000fe60008100404 */
.L_x_84:
[----:B------:R-:W-:Y:S05]  /*4830*/  BSYNC B0 ;  /* 0x0000000000007941 */ /* 0x000fea0003800000 */
.L_x_83:
[----:B------:R-:W-:Y:S01]  /*4840*/  UIADD3 UR4, UR39, 0x1, URZ ;  /* 0x0000000127047890 */ /* 0x000fe2000fffe03f */
[----:B------:R-:W-:Y:S03]  /*4850*/  BSSY B0, `(.L_x_86) ;  /* 0x0000033000007945 */ /* 0x000fe60003800000 */
[----:B------:R-:W-:-:S04]  /*4860*/  UISETP.NE.AND UP0, UPT, UR4, 0x4, UPT ;  /* 0x000000040400788c */ /* 0x000fc8000bf05270 */
[----:B------:R-:W-:Y:S01]  /*4870*/  USEL UR39, UR4, URZ, UP0 ;  /* 0x0000003f04277287 */ /* 0x000fe20008000000 */
[----:B------:R-:W-:Y:S11]  /*4880*/  @!P0 BRA `(.L_x_87) ;  /* 0x0000000000bc8947 */ /* 0x000ff60003800000 */
[----:B------:R-:W-:-:S13]  /*4890*/  ISETP.NE.AND P3, PT, R101, 0x3, PT ;  /* 0x000000036500780c */ /* 0x000fda0003f65270 */
[----:B------:R-:W-:Y:S05]  /*48a0*/  @!P3 BRA `(.L_x_88) ;  /* 0x000000000004b947 */ /* 0x000fea0003800000 */
[----:B------:R-:W-:Y:S01]  /*48b0*/  BPT.TRAP 0x1 ;  /* 0x000000040000795c */ /* 0x000fe20000300000 */
.L_x_88:
[----:B-1----:R-:W-:Y:S01]  /*48c0*/  SHF.L.U32 R4, R38, 0x1f, RZ ;  /* 0x0000001f26047819 */ /* 0x002fe200000006ff */
[----:B------:R-:W-:Y:S01]  /*48d0*/  BSSY B1, `(.L_x_89) ;  /* 0x0000004000017945 */ /* 0x000fe20003800000 */
[----:B------:R-:W-:-:S04]  /*48e0*/  LEA R5, R13, UR52, 0x3 ;  /* 0x000000340d057c11 */ /* 0x000fc8000f8e18ff */
[----:B------:R-:W1:Y:S02]  /*48f0*/  SYNCS.PHASECHK.TRANS64.TRYWAIT P3, [R5+URZ+0x60], R4 ;  /* 0x00006004050075a7 */ /* 0x000e64000806017f */
[----:B-1----:R-:W-:Y:S05]  /*4900*/  @!P3 BRA `(.L_x_90) ;  /* 0x0000003800c0b947 */ /* 0x002fea0003800000 */
.L_x_177:
[----:B------:R-:W-:Y:S05]  /*4910*/  BSYNC B1 ;  /* 0x0000000000017941 */ /* 0x000fea0003800000 */
.L_x_89:
[----:B------:R-:W-:Y:S05]  /*4920*/  @P1 BRA `(.L_x_87) ;  /* 0x0000000000941947 */ /* 0x000fea0003800000 */
[----:B------:R-:W-:Y:S01]  /*4930*/  IMAD R13, R13, 0x2000, R31 ;  /* 0x000020000d0d7824 */ /* 0x000fe200078e021f */
[----:B------:R-:W-:Y:S05]  /*4940*/  WARPSYNC.ALL ;  /* 0x0000000000007948 */ /* 0x000fea0003800000 */
[----:B------:R-:W-:Y:S01]  /*4950*/  IADD3 R8, R30, R13, RZ ;  /* 0x0000000d1e087210 */ /* 0x000fe20007ffe0ff */
[----:B-1----:R-:W1:Y:S05]  /*4960*/  LDSM.16.M88.4 R4, [R13+0x200] ;  /* 0x000200000d04783b */ /* 0x002e6a0000000200 */
[----:B------:R-:W3:Y:S01]  /*4970*/  LDSM.16.M88.4 R8, [R8+0x200] ;  /* 0x000200000808783b */ /* 0x000ee20000000200 */
[C---:B-1----:R-:W-:Y:S01]  /*4980*/  IMAD.U32 R21, R5.reuse, 0x10000, RZ ;  /* 0x0001000005157824 */ /* 0x042fe200078e00ff */
[----:B------:R-:W-:Y:S01]  /*4990*/  LOP3.LUT R5, R5, 0xffff0000, RZ, 0xc0, !PT ;  /* 0xffff000005057812 */ /* 0x000fe200078ec0ff */
[----:B------:R-:W-:Y:S01]  /*49a0*/  IMAD.U32 R13, R7, 0x10000, RZ ;  /* 0x00010000070d7824 */ /* 0x000fe200078e00ff */
[----:B------:R-:W-:Y:S01]  /*49b0*/  LOP3.LUT R25, R6, 0xffff0000, RZ, 0xc0, !PT ;  /* 0xffff000006197812 */ /* 0x000fe200078ec0ff */
[----:B------:R-:W-:Y:S01]  /*49c0*/  IMAD.U32 R15, R4, 0x10000, RZ ;  /* 0x00010000040f7824 */ /* 0x000fe200078e00ff */
[C---:B---3--:R-:W-:Y:S01]  /*49d0*/  LOP3.LUT R33, R8.reuse, 0xffff0000, RZ, 0xc0, !PT ;  /* 0xffff000008217812 */ /* 0x048fe200078ec0ff */
[----:B------:R-:W-:Y:S01]  /*49e0*/  IMAD.U32 R29, R8, 0x10000, RZ ;  /* 0x00010000081d7824 */ /* 0x000fe200078e00ff */
[C---:B------:R-:W-:Y:S01]  /*49f0*/  LOP3.LUT R39, R9.reuse, 0xffff0000, RZ, 0xc0, !PT ;  /* 0xffff000009277812 */ /* 0x040fe200078ec0ff */
[----:B------:R-:W-:Y:S01]  /*4a00*/  IMAD.U32 R37, R9, 0x10000, RZ ;  /* 0x0001000009257824 */ /* 0x000fe200078e00ff */
[C---:B------:R-:W-:Y:S01]  /*4a10*/  LOP3.LUT R45, R11.reuse, 0xffff0000, RZ, 0xc0, !PT ;  /* 0xffff00000b2d7812 */ /* 0x040fe200078ec0ff */
[----:B------:R-:W-:Y:S01]  /*4a20*/  IMAD.U32 R35, R11, 0x10000, RZ ;  /* 0x000100000b237824 */ /* 0x000fe200078e00ff */
[C---:B------:R-:W-:Y:S01]  /*4a30*/  LOP3.LUT R43, R10.reuse, 0xffff0000, RZ, 0xc0, !PT ;  /* 0xffff00000a2b7812 */ /* 0x040fe200078ec0ff */
[----:B------:R-:W-:Y:S01]  /*4a40*/  IMAD.U32 R41, R10, 0x10000, RZ ;  /* 0x000100000a297824 */ /* 0x000fe200078e00ff */
[----:B------:R-:W-:Y:S01]  /*4a50*/  LOP3.LUT R9, R4, 0xffff0000, RZ, 0xc0, !PT ;  /* 0xffff000004097812 */ /* 0x000fe200078ec0ff */
[----:B------:R-:W-:Y:S01]  /*4a60*/  IMAD.U32 R11, R6, 0x10000, RZ ;  /* 0x00010000060b7824 */ /* 0x000fe200078e00ff */
        /* <DEDUP_REMOVED lines=17> */
.L_x_87:
[----:B------:R-:W-:Y:S05]  /*4b80*/  BSYNC B0 ;  /* 0x0000000000007941 */ /* 0x000fea0003800000 */
.L_x_86:
[C-C-:B------:R-:W-:Y:S01]  /*4b90*/  FFMA R72, R93.reuse, R72, R14.reuse ;  /* 0x000000485d487223 */ /* 0x140fe2000000000e */
[C---:B------:R-:W-:Y:S01]  /*4ba0*/  FFMA R73, R93.reuse, R73, R14 ;  /* 0x000000495d497223 */ /* 0x040fe2000000000e */
[C-C-:B------:R-:W-:Y:S01]  /*4bb0*/  FFMA R74, R93.reuse, R74, R12.reuse ;  /* 0x0000004a5d4a7223 */ /* 0x140fe2000000000c */
[C---:B-1----:R-:W-:Y:S01]  /*4bc0*/  FFMA R4, R93.reuse, R75, R12 ;  /* 0x0000004b5d047223 */ /* 0x042fe2000000000c */
[C-C-:B------:R-:W-:Y:S01]  /*4bd0*/  FFMA R5, R93.reuse, R76, R14.reuse ;  /* 0x0000004c5d057223 */ /* 0x140fe2000000000e */
[C-C-:B------:R-:W-:Y:S01]  /*4be0*/  FFMA R6, R93.reuse, R77, R14.reuse ;  /* 0x0000004d5d067223 */ /* 0x140fe2000000000e */
[C-C-:B------:R-:W-:Y:S01]  /*4bf0*/  FFMA R9, R93.reuse, R80, R14.reuse ;  /* 0x000000505d097223 */ /* 0x140fe2000000000e */
[C-C-:B------:R-:W-:Y:S01]  /*4c00*/  FFMA R10, R93.reuse, R81, R14.reuse ;  /* 0x000000515d0a7223 */ /* 0x140fe2000000000e */
[C-C-:B------:R-:W-:Y:S01]  /*4c10*/  FFMA R13, R93.reuse, R84, R14.reuse ;  /* 0x000000545d0d7223 */ /* 0x140fe2000000000e */
[C---:B------:R-:W-:Y:S01]  /*4c20*/  FFMA R38, R93.reuse, R85, R14 ;  /* 0x000000555d267223 */ /* 0x040fe2000000000e */
[C-C-:B------:R-:W-:Y:S01]  /*4c30*/  FFMA R7, R93.reuse, R78, R12.reuse ;  /* 0x0000004e5d077223 */ /* 0x140fe2000000000c */
[C-C-:B------:R-:W-:Y:S01]  /*4c40*/  FFMA R8, R93.reuse, R79, R12.reuse ;  /* 0x0000004f5d087223 */ /* 0x140fe2000000000c */
        /* <DEDUP_REMOVED lines=26> */
[----:B------:R-:W-:Y:S02]  /*4df0*/  F2FP.BF16.F32.PACK_AB R36, R10, R9 ;  /* 0x000000090a24723e */ /* 0x000fe400000010ff */
[----:B------:R-:W-:Y:S01]  /*4e00*/  F2FP.BF16.F32.PACK_AB R37, R14, R11 ;  /* 0x0000000b0e25723e */ /* 0x000fe200000010ff */
[----:B------:R1:W-:Y:S01]  /*4e10*/  STSM.16.M88.4 [R31+0x6200], R72 ;  /* 0x006200481f007844 */ /* 0x0003e20000000200 */
[----:B------:R-:W-:Y:S02]  /*4e20*/  F2FP.BF16.F32.PACK_AB R38, R38, R13 ;  /* 0x0000000d2626723e */ /* 0x000fe400000010ff */
        /* <DEDUP_REMOVED lines=20> */
.L_x_92:
[----:B------:R-:W-:Y:S05]  /*4f70*/  BSYNC B0 ;  /* 0x0000000000007941 */ /* 0x000fea0003800000 */
.L_x_91:
[----:B------:R-:W-:Y:S06]  /*4f80*/  BAR.SYNC.DEFER_BLOCKING 0x1, 0x100 ;  /* 0x0044000000007b1d */ /* 0x000fec0000010000 */
[----:B------:R-:W-:Y:S04]  /*4f90*/  BSSY B0, `(.L_x_93) ;  /* 0x0000009000007945 */ /* 0x000fe80003800000 */
[----:B------:R-:W-:Y:S05]  /*4fa0*/  @!P0 BRA `(.L_x_94) ;  /* 0x00000000001c8947 */ /* 0x000fea0003800000 */
[----:B------:R-:W-:-:S13]  /*4fb0*/  ISETP.NE.AND P0, PT, R101, 0x3, PT ;  /* 0x000000036500780c */ /* 0x000fda0003f05270 */
[----:B------:R-:W-:Y:S05]  /*4fc0*/  @!P0 BRA `(.L_x_95) ;  /* 0x0000000000048947 */ /* 0x000fea0003800000 */
[----:B------:R-:W-:Y:S01]  /*4fd0*/  BPT.TRAP 0x1 ;  /* 0x000000040000795c */ /* 0x000fe20000300000 */
.L_x_95:
[----:B------:R-:W-:-:S04]  /*4fe0*/  ULEA UR4, UR39, UR52, 0x3 ;  /* 0x0000003427047291 */ /* 0x000fc8000f8e183f */
[----:B------:R-:W-:-:S04]  /*4ff0*/  UIADD3 UR4, UR4, 0x80, URZ ;  /* 0x0000008004047890 */ /* 0x000fc8000fffe03f */
[----:B------:R-:W-:-:S09]  /*5000*/  UPRMT UR4, UR51, 0x654, UR4 ;  /* 0x0000065433047896 */ /* 0x000fd20008000004 */
[----:B------:R-:W-:Y:S03]  /*5010*/  SYNCS.ARRIVE.TRANS64.RED.A1T0 RZ, [UR4], RZ ;  /* 0x000000ffffff79a7 */ /* 0x000fe60008100404 */
.L_x_94:
[----:B------:R-:W-:Y:S05]  /*5020*/  BSYNC B0 ;  /* 0x0000000000007941 */ /* 0x000fea0003800000 */
.L_x_93:
[----:B------:R-:W-:Y:S01]  /*5030*/  IADD3 R16, P0, R16, UR40, RZ ;  /* 0x0000002810107c10 */ /* 0x000fe2000ff1e0ff */
[----:B------:R-:W-:Y:S01]  /*5040*/  ULDC.64 UR4, c[0x0][0x8f8] ;  /* 0x00023e0000047ab9 */ /* 0x000fe20000000a00 */
[----:B------:R-:W-:Y:S01]  /*5050*/  UIADD3 UR39, UR39, 0x1, URZ ;  /* 0x0000000127277890 */ /* 0x000fe2000fffe03f */
[----:B------:R-:W-:Y:S01]  /*5060*/  PRMT R4, RZ, 0x7610, R4 ;  /* 0x00007610ff047816 */ /* 0x000fe20000000004 */
[----:B------:R-:W-:Y:S01]  /*5070*/  UMOV UR47, 0xffffffff ;  /* 0xffffffff002f7882 */ /* 0x000fe20000000000 */
[----:B------:R-:W-:Y:S01]  /*5080*/  IADD3.X R17, R17, UR38, RZ, P0, !PT ;  /* 0x0000002611117c10 */ /* 0x000fe200087fe4ff */
[----:B------:R-:W-:Y:S01]  /*5090*/  UISETP.NE.AND UP0, UPT, UR39, 0x4, UPT ;  /* 0x000000042700788c */ /* 0x000fe2000bf05270 */
[----:B------:R-:W-:Y:S01]  /*50a0*/  ISETP.GE.U32.AND P0, PT, R16, UR4, PT ;  /* 0x0000000410007c0c */ /* 0x000fe2000bf06070 */
[----:B------:R-:W-:Y:S02]  /*50b0*/  IMAD.MOV.U32 R97, RZ, RZ, -0x1 ;  /* 0xffffffffff617424 */ /* 0x000fe400078e00ff */
[----:B------:R-:W-:Y:S01]  /*50c0*/  USEL UR39, UR39, URZ, UP0 ;  /* 0x0000003f27277287 */ /* 0x000fe20008000000 */
[----:B------:R-:W-:Y:S01]  /*50d0*/  ISETP.GE.U32.AND.EX P0, PT, R17, UR5, PT, P0 ;  /* 0x0000000511007c0c */ /* 0x000fe2000bf06100 */
[----:B------:R-:W-:-:S12]  /*50e0*/  IMAD.MOV.U32 R99, RZ, RZ, -0x1 ;  /* 0xffffffffff637424 */ /* 0x000fd800078e00ff */
[----:B------:R-:W-:Y:S05]  /*50f0*/  @P0 BRA `(.L_x_96) ;  /* 0x0000000400640947 */ /* 0x000fea0003800000 */
[----:B------:R-:W3:Y:S01]  /*5100*/  LDC.64 R10, c[0x0][0x8d0] ;  /* 0x00023400ff0a7b82 */ /* 0x000ee20000000a00 */
[----:B------:R-:W4:Y:S01]  /*5110*/  S2R R23, SR_CTAID.X ;  /* 0x0000000000177919 */ /* 0x000f220000002500 */
[----:B------:R-:W-:Y:S02]  /*5120*/  IMAD.MOV.U32 R8, RZ, RZ, R16 ;  /* 0x000000ffff087224 */ /* 0x000fe400078e0010 */
[----:B------:R-:W-:-:S04]  /*5130*/  IMAD.MOV.U32 R9, RZ, RZ, R17 ;  /* 0x000000ffff097224 */ /* 0x000fc800078e0011 */
[----:B------:R-:W1:Y:S08]  /*5140*/  LDC R12, c[0x0][0x8d8] ;  /* 0x00023600ff0c7b82 */ /* 0x000e700000000800 */
[----:B------:R-:W1:Y:S01]  /*5150*/  LDC.64 R20, c[0x0][0x8c8] ;  /* 0x00023200ff147b82 */ /* 0x000e620000000a00 */
[----:B---3--:R-:W-:-:S04]  /*5160*/  ISETP.NE.U32.AND P0, PT, R10, RZ, PT ;  /* 0x000000ff0a00720c */ /* 0x008fc80003f05070 */
[----:B------:R-:W-:-:S13]  /*5170*/  ISETP.NE.AND.EX P0, PT, R11, RZ, PT, P0 ;  /* 0x000000ff0b00720c */ /* 0x000fda0003f05300 */
[----:B-1--4-:R-:W-:Y:S05]  /*5180*/  @!P0 BRA `(.L_x_97) ;  /* 0x0000000000288947 */ /* 0x012fea0003800000 */
        /* <DEDUP_REMOVED lines=10> */
.L_x_97:
[----:B------:R-:W1:Y:S01]  /*5230*/  S2R R24, SR_CTAID.Y ;  /* 0x0000000000187919 */ /* 0x000e620000002600 */
[-CC-:B------:R-:W-:Y:S01]  /*5240*/  SHF.R.U64 R31, R8, R12.reuse, R9.reuse ;  /* 0x0000000c081f7219 */ /* 0x180fe20000001209 */
[----:B------:R-:W3:Y:S01]  /*5250*/  LDC.64 R14, c[0x0][0x8e8] ;  /* 0x00023a00ff0e7b82 */ /* 0x000ee20000000a00 */
[----:B------:R-:W-:Y:S01]  /*5260*/  SHF.R.U32.HI R4, RZ, R12, R9 ;  /* 0x0000000cff047219 */ /* 0x000fe20000011609 */
[----:B------:R-:W-:Y:S01]  /*5270*/  ULDC UR4, c[0x0][0x150] ;  /* 0x0000540000047ab9 */ /* 0x000fe20000000800 */
[----:B------:R-:W-:Y:S01]  /*5280*/  IADD3 R7, P0, RZ, -R31, RZ ;  /* 0x8000001fff077210 */ /* 0x000fe20007f1e0ff */
[----:B------:R-:W-:Y:S01]  /*5290*/  IMAD.MOV.U32 R11, RZ, RZ, -0x1 ;  /* 0xffffffffff0b7424 */ /* 0x000fe200078e00ff */
[----:B------:R-:W-:-:S03]  /*52a0*/  I2FP.F32.U32 R9, R23 ;  /* 0x0000001700097245 */ /* 0x000fc60000201000 */
[----:B------:R-:W4:Y:S01]  /*52b0*/  LDC R8, c[0x0][0x8c0] ;  /* 0x00023000ff087b82 */ /* 0x000f220000000800 */
[----:B------:R-:W-:Y:S02]  /*52c0*/  IMAD.X R5, RZ, RZ, ~R4, P0 ;  /* 0x000000ffff057224 */ /* 0x000fe400000e0e04 */
[----:B------:R-:W-:Y:S01]  /*52d0*/  FMUL R9, R9, UR4 ;  /* 0x0000000409097c20 */ /* 0x000fe20008400000 */
[----:B------:R-:W-:Y:S01]  /*52e0*/  ULDC UR4, c[0x0][0x154] ;  /* 0x0000550000047ab9 */ /* 0x000fe20000000800 */
[-C--:B------:R-:W-:Y:S02]  /*52f0*/  IMAD R6, R5, R20.reuse, RZ ;  /* 0x0000001405067224 */ /* 0x080fe400078e02ff */
[C---:B------:R-:W-:Y:S01]  /*5300*/  IMAD.WIDE.U32 R4, R7.reuse, R20, R16 ;  /* 0x0000001407047225 */ /* 0x040fe200078e0010 */
[----:B------:R-:W5:Y:S01]  /*5310*/  LDC R28, c[0x0][0x900] ;  /* 0x00024000ff1c7b82 */ /* 0x000f620000000800 */
[----:B------:R-:W2:Y:S02]  /*5320*/  F2I.U32.TRUNC.NTZ R9, R9 ;  /* 0x0000000900097305 */ /* 0x000ea4000020f000 */
[----:B------:R-:W-:-:S04]  /*5330*/  IMAD R7, R7, R21, R6 ;  /* 0x0000001507077224 */ /* 0x000fc800078e0206 */
[----:B------:R-:W-:Y:S01]  /*5340*/  IMAD.IADD R5, R5, 0x1, R7 ;  /* 0x0000000105057824 */ /* 0x000fe200078e0207 */
[----:B------:R-:W5:Y:S01]  /*5350*/  LDC R20, c[0x0][0x8b0] ;  /* 0x00022c00ff147b82 */ /* 0x000f620000000800 */
[----:B---3--:R-:W-:-:S04]  /*5360*/  ISETP.NE.U32.AND P0, PT, R14, RZ, PT ;  /* 0x000000ff0e00720c */ /* 0x008fc80003f05070 */
[----:B------:R-:W-:-:S03]  /*5370*/  ISETP.NE.AND.EX P0, PT, R15, RZ, PT, P0 ;  /* 0x000000ff0f00720c */ /* 0x000fc60003f05300 */
[----:B------:R-:W3:Y:S01]  /*5380*/  LDC R6, c[0x0][0x144] ;  /* 0x00005100ff067b82 */ /* 0x000ee20000000800 */
[----:B----4-:R-:W-:Y:S01]  /*5390*/  SHF.R.U64 R12, R4, R8, R5 ;  /* 0x00000008040c7219 */ /* 0x010fe20000001205 */
[----:B--2---:R-:W-:Y:S01]  /*53a0*/  IMAD.MOV R9, RZ, RZ, -R9 ;  /* 0x000000ffff097224 */ /* 0x004fe200078e0a09 */
[----:B-1----:R-:W-:Y:S02]  /*53b0*/  I2FP.F32.U32 R4, R24 ;  /* 0x0000001800047245 */ /* 0x002fe40000201000 */
[----:B------:R-:W-:-:S03]  /*53c0*/  SHF.R.U32.HI R5, RZ, R8, R5 ;  /* 0x00000008ff057219 */ /* 0x000fc60000011605 */
[----:B------:R-:W1:Y:S01]  /*53d0*/  LDC R21, c[0x0][0x148] ;  /* 0x00005200ff157b82 */ /* 0x000e620000000800 */
[----:B------:R-:W-:Y:S01]  /*53e0*/  FMUL R7, R4, UR4 ;  /* 0x0000000404077c20 */ /* 0x000fe20008400000 */
[-C--:B-----5:R-:W-:Y:S02]  /*53f0*/  SHF.L.U32 R11, R11, R28.reuse, RZ ;  /* 0x0000001c0b0b7219 */ /* 0x0a0fe400000006ff */
[----:B------:R-:W-:-:S04]  /*5400*/  SHF.L.U32 R97, R3, R28, RZ ;  /* 0x0000001c03617219 */ /* 0x000fc800000006ff */
[----:B------:R-:W2:Y:S01]  /*5410*/  LDC R25, c[0x0][0x8a8] ;  /* 0x00022a00ff197b82 */ /* 0x000ea20000000800 */
[-CC-:B------:R-:W-:Y:S02]  /*5420*/  SHF.R.U64 R10, R12, R20.reuse, R5.reuse ;  /* 0x000000140c0a7219 */ /* 0x180fe40000001205 */
[----:B------:R-:W-:Y:S02]  /*5430*/  SHF.R.U32.HI R5, RZ, R20, R5 ;  /* 0x00000014ff057219 */ /* 0x000fe40000011605 */
[----:B------:R4:W1:Y:S02]  /*5440*/  F2I.U32.TRUNC.NTZ R20, R7 ;  /* 0x0000000700147305 */ /* 0x000864000020f000 */
[-C--:B------:R-:W-:Y:S01]  /*5450*/  SHF.R.U64 R13, R10, R28.reuse, R5 ;  /* 0x0000001c0a0d7219 */ /* 0x080fe20000001205 */
[----:B------:R-:W1:Y:S01]  /*5460*/  LDC R27, c[0x0][0x8f0] ;  /* 0x00023c00ff1b7b82 */ /* 0x000e620000000800 */
[----:B---3--:R-:W-:Y:S01]  /*5470*/  IMAD R26, R6, R9, R23 ;  /* 0x00000009061a7224 */ /* 0x008fe200078e0217 */
[----:B------:R-:W-:-:S02]  /*5480*/  SHF.R.U32.HI R5, RZ, R28, R5 ;  /* 0x0000001cff057219 */ /* 0x000fc40000011605 */
[----:B------:R-:W-:Y:S02]  /*5490*/  LOP3.LUT R23, RZ, R11, RZ, 0x33, !PT ;  /* 0x0000000bff177212 */ /* 0x000fe400078e33ff */
[----:B------:R-:W-:Y:S02]  /*54a0*/  MOV R4, R13 ;  /* 0x0000000d00047202 */ /* 0x000fe40000000f00 */
[----:B------:R-:W3:Y:S08]  /*54b0*/  LDC R29, c[0x0][0x8e0] ;  /* 0x00023800ff1d7b82 */ /* 0x000ef00000000800 */
[----:B------:R-:W1:Y:S01]  /*54c0*/  LDC R30, c[0x0][0x8b8] ;  /* 0x00022e00ff1e7b82 */ /* 0x000e620000000800 */
[----:B--2-4-:R-:W-:Y:S05]  /*54d0*/  @!P0 BRA `(.L_x_98) ;  /* 0x0000000000288947 */ /* 0x014fea0003800000 */
        /* <DEDUP_REMOVED lines=10> */
.L_x_98:
[----:B------:R-:W-:Y:S01]  /*5580*/  ISETP.NE.AND P0, PT, R2, 0x1, PT ;  /* 0x000000010200780c */ /* 0x000fe20003f05270 */
[----:B-1----:R-:W-:Y:S01]  /*5590*/  IMAD.MOV R20, RZ, RZ, -R20 ;  /* 0x000000ffff147224 */ /* 0x002fe200078e0a14 */
[----:B------:R-:W-:Y:S01]  /*55a0*/  SHF.R.U64 R3, R4, R27, R5 ;  /* 0x0000001b04037219 */ /* 0x000fe20000001205 */
[----:B------:R-:W-:Y:S01]  /*55b0*/  VIADD R5, R25, 0xffffffff ;  /* 0xffffffff19057836 */ /* 0x000fe20000000000 */
[----:B------:R-:W-:Y:S02]  /*55c0*/  LOP3.LUT R10, R10, R23, RZ, 0xc0, !PT ;  /* 0x000000170a0a7212 */ /* 0x000fe400078ec0ff */
[----:B------:R-:W-:Y:S01]  /*55d0*/  R2UR UR47, R31 ;  /* 0x000000001f2f72ca */ /* 0x000fe200000e0000 */
[----:B------:R-:W-:Y:S01]  /*55e0*/  IMAD.MOV R4, RZ, RZ, -R3 ;  /* 0x000000ffff047224 */ /* 0x000fe200078e0a03 */
[----:B------:R-:W-:Y:S01]  /*55f0*/  LOP3.LUT R12, R12, R5, RZ, 0xc0, !PT ;  /* 0x000000050c0c7212 */ /* 0x000fe200078ec0ff */
[----:B------:R-:W-:Y:S02]  /*5600*/  IMAD R97, R97, R3, R10 ;  /* 0x0000000361617224 */ /* 0x000fe400078e020a */
[----:B---3--:R-:W-:-:S02]  /*5610*/  IMAD R3, R4, R29, R13 ;  /* 0x0000001d04037224 */ /* 0x008fc400078e020d */
[----:B------:R-:W-:Y:S02]  /*5620*/  @P0 IMAD R26, R21, R20, R24 ;  /* 0x00000014151a0224 */ /* 0x000fe400078e0218 */
[----:B------:R-:W-:Y:S02]  /*5630*/  IMAD R4, R3, R25, R12 ;  /* 0x0000001903047224 */ /* 0x000fe400078e020c */
[----:B------:R-:W-:Y:S02]  /*5640*/  IMAD R97, R97, R30, R26 ;  /* 0x0000001e61617224 */ /* 0x000fe400078e021a */
[----:B------:R-:W-:-:S03]  /*5650*/  IMAD.MOV.U32 R3, RZ, RZ, 0x1 ;  /* 0x00000001ff037424 */ /* 0x000fc600078e00ff */
[----:B------:R-:W-:Y:S02]  /*5660*/  SEL R99, R4, R97, !P0 ;  /* 0x0000006104637207 */ /* 0x000fe40004000000 */
[----:B------:R-:W-:Y:S02]  /*5670*/  SEL R97, R97, R4, !P0 ;  /* 0x0000000461617207 */ /* 0x000fe40004000000 */
[----:B------:R-:W-:-:S07]  /*5680*/  PRMT R4, R3, 0x7610, R4 ;  /* 0x0000761003047816 */ /* 0x000fce0000000004 */
.L_x_96:
[----:B------:R-:W-:Y:S01]  /*5690*/  LOP3.LUT P0, RZ, R4, 0xff, RZ, 0xc0, !PT ;  /* 0x000000ff04ff7812 */ /* 0x000fe2000780c0ff */
[----:B------:R-:W-:Y:S01]  /*56a0*/  UIMAD.WIDE.U32 UR4, UR53, -0x55555555, URZ ;  /* 0xaaaaaaab350478a5 */ /* 0x000fe2000f8e003f */
[----:B------:R-:W-:Y:S01]  /*56b0*/  IMAD.MOV.U32 R98, RZ, RZ, R0 ;  /* 0x000000ffff627224 */ /* 0x000fe200078e0000 */
[----:B------:R-:W-:Y:S02]  /*56c0*/  UIADD3 UR48, UR48, 0x4, URZ ;  /* 0x0000000430307890 */ /* 0x000fe4000fffe03f */
[----:B------:R-:W-:-:S04]  /*56d0*/  USHF.R.U32.HI UR4, URZ, 0x2, UR5 ;  /* 0x000000023f047899 */ /* 0x000fc80008011605 */
[----:B------:R-:W-:-:S04]  /*56e0*/  UIMAD UR44, UR4, -0x6, UR53 ;  /* 0xfffffffa042c78a4 */ /* 0x000fc8000f8e0235 */
[----:B------:R-:W-:Y:S08]  /*56f0*/  @P0 BRA `(.L_x_99) ;  /* 0xffffffc000140947 */ /* 0x000ff0000383ffff */
[----:B------:R-:W-:-:S13]  /*5700*/  PLOP3.LUT P0, PT, PT, PT, PT, 0x8, 0x0 ;  /* 0x000000000000781c */ /* 0x000fda0003f0e170 */
.L_x_21:
[----:B------:R-:W-:Y:S05]  /*5710*/  @P0 BRA `(.L_x_13) ;  /* 0x0000002800c80947 */ /* 0x000fea0003800000 */
[----:B------:R-:W-:Y:S01]  /*5720*/  ULDC.64 UR6, c[0x0][0x588] ;  /* 0x0001620000067ab9 */ /* 0x000fe20000000a00 */
[----:B------:R-:W-:Y:S01]  /*5730*/  ISETP.NE.U32.AND P1, PT, R102, RZ, PT ;  /* 0x000000ff6600720c */ /* 0x000fe20003f25070 */
[----:B------:R-:W-:-:S04]  /*5740*/  DEPBAR.LE SB0, 0x0 ;  /* 0x000080000000791a */ /* 0x000fc80000000000 */
[----:B------:R-:W-:Y:S01]  /*5750*/  ISETP.NE.U32.AND P0, PT, RZ, UR6, PT ;  /* 0x00000006ff007c0c */ /* 0x000fe2000bf05070 */
[----:B------:R-:W-:Y:S01]  /*5760*/  BSSY B0, `(.L_x_100) ;  /* 0x0000015000007945 */ /* 0x000fe20003800000 */
[----:B------:R-:W-:Y:S02]  /*5770*/  ISETP.NE.AND.EX P1, PT, R103, RZ, PT, P1 ;  /* 0x000000ff6700720c */ /* 0x000fe40003f25310 */
[----:B------:R-:W-:-:S13]  /*5780*/  ISETP.NE.AND.EX P0, PT, RZ, UR7, PT, P0 ;  /* 0x00000007ff007c0c */ /* 0x000fda000bf05300 */
[----:B------:R-:W-:Y:S05]  /*5790*/  @P0 BRA P1, `(.L_x_101) ;  /* 0x0000000000440947 */ /* 0x000fea0000800000 */
[----:B------:R-:W-:-:S04]  /*57a0*/  ISETP.NE.U32.AND P0, PT, R102, RZ, PT ;  /* 0x000000ff6600720c */ /* 0x000fc80003f05070 */
[----:B------:R-:W-:-:S13]  /*57b0*/  ISETP.NE.AND.EX P0, PT, R103, RZ, PT, P0 ;  /* 0x000000ff6700720c */ /* 0x000fda0003f05300 */
[----:B------:R-:W-:Y:S05]  /*57c0*/  @!P0 BRA `(.L_x_102) ;  /* 0x00000000002c8947 */ /* 0x000fea0003800000 */
[----:B------:R-:W-:-:S13]  /*57d0*/  LOP3.LUT P0, RZ, R90, 0xff, RZ, 0xc0, !PT ;  /* 0x000000ff5aff7812 */ /* 0x000fda000780c0ff */
[----:B------:R-:W-:Y:S05]  /*57e0*/  @!P0 BRA `(.L_x_103) ;  /* 0x0000000000108947 */ /* 0x000fea0003800000 */
[----:B-----5:R-:W-:-:S13]  /*57f0*/  FSETP.NEU.AND P0, PT, R92, RZ, PT ;  /* 0x000000ff5c00720b */ /* 0x020fda0003f0d000 */
[----:B------:R-:W-:Y:S05]  /*5800*/  @!P0 BREAK B0 ;  /* 0x0000000000008942 */ /* 0x000fea0003800000 */
[----:B------:R-:W-:Y:S05]  /*5810*/  @P0 BRA `(.L_x_101) ;  /* 0x0000000000240947 */ /* 0x000fea0003800000 */
[----:B------:R-:W-:Y:S05]  /*5820*/  BRA `(.L_x_13) ;  /* 0x0000002800847947 */ /* 0x000fea0003800000 */
.L_x_103:
[----:B------:R-:W-:-:S04]  /*5830*/  ISETP.NE.U32.AND P0, PT, RZ, UR6, PT ;  /* 0x00000006ff007c0c */ /* 0x000fc8000bf05070 */
[----:B------:R-:W-:-:S13]  /*5840*/  ISETP.NE.AND.EX P0, PT, RZ, UR7, PT, P0 ;  /* 0x00000007ff007c0c */ /* 0x000fda000bf05300 */
[----:B------:R-:W-:Y:S05]  /*5850*/  @!P0 BREAK B0 ;  /* 0x0000000000008942 */ /* 0x000fea0003800000 */
[----:B------:R-:W-:Y:S05]  /*5860*/  @P0 BRA `(.L_x_101) ;  /* 0x0000000000100947 */ /* 0x000fea0003800000 */
[----:B------:R-:W-:Y:S05]  /*5870*/  BRA `(.L_x_13) ;  /* 0x0000002800707947 */ /* 0x000fea0003800000 */
.L_x_102:
[----:B-----5:R-:W-:-:S13]  /*5880*/  FSETP.NEU.AND P0, PT, R92, RZ, PT ;  /* 0x000000ff5c00720b */ /* 0x020fda0003f0d000 */
[----:B------:R-:W-:Y:S05]  /*5890*/  @!P0 BREAK B0 ;  /* 0x0000000000008942 */ /* 0x000fea0003800000 */
[----:B------:R-:W-:Y:S05]  /*58a0*/  @!P0 BRA `(.L_x_13) ;  /* 0x0000002800648947 */ /* 0x000fea0003800000 */
.L_x_101:
[----:B-1----:R-:W-:Y:S05]  /*58b0*/  BSYNC B0 ;  /* 0x0000000000007941 */ /* 0x002fea0003800000 */
.L_x_100:
[----:B------:R-:W-:-:S04]  /*58c0*/  LOP3.LUT R19, R19, 0x1, RZ, 0xfc, !PT ;  /* 0x0000000113137812 */ /* 0x000fc800078efcff */
[----:B------:R-:W-:-:S13]  /*58d0*/  ISETP.NE.AND P0, PT, R19, 0x3, PT ;  /* 0x000000031300780c */ /* 0x000fda0003f05270 */
[----:B------:R-:W-:Y:S05]  /*58e0*/  @!P0 BRA `(.L_x_104) ;  /* 0x0000000000048947 */ /* 0x000fea0003800000 */
[----:B------:R-:W-:Y:S01]  /*58f0*/  BPT.TRAP 0x1 ;  /* 0x000000040000795c */ /* 0x000fe20000300000 */
.L_x_104:
[----:B------:R-:W1:Y:S01]  /*5900*/  S2UR UR5, SR_CgaCtaId ;  /* 0x00000000000579c3 */ /* 0x000e620000008800 */
[----:B------:R-:W-:Y:S02]  /*5910*/  UMOV UR4, 0x400 ;  /* 0x0000040000047882 */ /* 0x000fe40000000000 */
[----:B-1----:R-:W-:-:S04]  /*5920*/  ULEA UR4, UR5, UR4, 0x18 ;  /* 0x0000000405047291 */ /* 0x002fc8000f8ec03f */
[----:B------:R-:W-:-:S04]  /*5930*/  ULEA UR4, UR39, UR4, 0x3 ;  /* 0x0000000427047291 */ /* 0x000fc8000f8e183f */
[----:B------:R-:W-:-:S04]  /*5940*/  UIADD3 UR4, UR4, 0x80, URZ ;  /* 0x0000008004047890 */ /* 0x000fc8000fffe03f */
[----:B------:R-:W-:-:S09]  /*5950*/  UPRMT UR4, UR5, 0x654, UR4 ;  /* 0x0000065405047896 */ /* 0x000fd20008000004 */
[----:B------:R-:W-:Y:S01]  /*5960*/  SYNCS.ARRIVE.TRANS64.RED.A1T0 RZ, [UR4], RZ ;  /* 0x000000ffffff79a7 */ /* 0x000fe20008100404 */
[----:B------:R-:W-:Y:S05]  /*5970*/  BRA `(.L_x_13) ;  /* 0x0000002800307947 */ /* 0x000fea0003800000 */
.L_x_12:
[----:B------:R-:W-:Y:S01]  /*5980*/  ULDC.64 UR4, c[0x0][0x8f8] ;  /* 0x00023e0000047ab9 */ /* 0x000fe20000000a00 */
[----:B------:R-:W-:Y:S01]  /*5990*/  PRMT R10, RZ, 0x7610, R10 ;  /* 0x00007610ff0a7816 */ /* 0x000fe2000000000a */
[----:B------:R-:W-:Y:S01]  /*59a0*/  IMAD.MOV.U32 R21, RZ, RZ, -0x1 ;  /* 0xffffffffff157424 */ /* 0x000fe200078e00ff */
[----:B------:R-:W-:Y:S01]  /*59b0*/  ISETP.GE.U32.AND P0, PT, R16, UR4, PT ;  /* 0x0000000410007c0c */ /* 0x000fe2000bf06070 */
[----:B------:R-:W-:Y:S02]  /*59c0*/  IMAD.MOV.U32 R20, RZ, RZ, -0x1 ;  /* 0xffffffffff147424 */ /* 0x000fe400078e00ff */
[----:B------:R-:W-:Y:S01]  /*59d0*/  IMAD.MOV.U32 R13, RZ, RZ, -0x1 ;  /* 0xffffffffff0d7424 */ /* 0x000fe200078e00ff */
[----:B------:R-:W-:-:S13]  /*59e0*/  ISETP.GE.U32.AND.EX P0, PT, R17, UR5, PT, P0 ;  /* 0x0000000511007c0c */ /* 0x000fda000bf06100 */
        /* <DEDUP_REMOVED lines=19> */
.L_x_106:
[----:B------:R-:W2:Y:S01]  /*5b20*/  LDC.64 R30, c[0x0][0x8e8] ;  /* 0x00023a00ff1e7b82 */ /* 0x000ea20000000a00 */
[-CC-:B------:R-:W-:Y:S01]  /*5b30*/  SHF.R.U64 R24, R14, R26.reuse, R15.reuse ;  /* 0x0000001a0e187219 */ /* 0x180fe2000000120f */
[----:B------:R-:W-:Y:S01]  /*5b40*/  ULDC UR4, c[0x0][0x900] ;  /* 0x0002400000047ab9 */ /* 0x000fe20000000800 */
[----:B------:R-:W-:Y:S02]  /*5b50*/  SHF.R.U32.HI R10, RZ, R26, R15 ;  /* 0x0000001aff0a7219 */ /* 0x000fe4000001160f */
        /* <DEDUP_REMOVED lines=21> */
[----:B------:R-:W-:Y:S02]  /*5cb0*/  SHF.R.U32.HI R11, RZ, UR4, R10 ;  /* 0x00000004ff0b7c19 */ /* 0x000fe4000801160a */
[----:B------:R-:W-:Y:S02]  /*5cc0*/  LOP3.LUT R32, RZ, R12, RZ, 0x33, !PT ;  /* 0x0000000cff207212 */ /* 0x000fe400078e33ff */
[----:B------:R-:W-:Y:S01]  /*5cd0*/  MOV R10, R26 ;  /* 0x0000001a000a7202 */ /* 0x000fe20000000f00 */
        /* <DEDUP_REMOVED lines=11> */
.L_x_107:
[----:B------:R-:W-:Y:S01]  /*5d90*/  ISETP.NE.AND P0, PT, R2, 0x1, PT ;  /* 0x000000010200780c */ /* 0x000fe20003f05270 */
[----:B------:R-:W-:Y:S01]  /*5da0*/  USHF.L.U32 UR4, UR37, UR4, URZ ;  /* 0x0000000425047299 */ /* 0x000fe2000800063f */
[----:B--2---:R-:W-:Y:S01]  /*5db0*/  SHF.R.U64 R10, R10, R28, R11 ;  /* 0x0000001c0a0a7219 */ /* 0x004fe2000000120b */
[----:B------:R-:W-:Y:S01]  /*5dc0*/  VIADD R21, R27, 0xffffffff ;  /* 0xffffffff1b157836 */ /* 0x000fe20000000000 */
[----:B------:R-:W-:Y:S01]  /*5dd0*/  LOP3.LUT R7, R25, R32, RZ, 0xc0, !PT ;  /* 0x0000002019077212 */ /* 0x000fe200078ec0ff */
[----:B------:R-:W-:Y:S02]  /*5de0*/  IMAD.MOV.U32 R13, RZ, RZ, R24 ;  /* 0x000000ffff0d7224 */ /* 0x000fe400078e0018 */
[----:B------:R-:W-:Y:S01]  /*5df0*/  IMAD.MOV R11, RZ, RZ, -R10 ;  /* 0x000000ffff0b7224 */ /* 0x000fe200078e0a0a */
[----:B------:R-:W-:Y:S01]  /*5e00*/  LOP3.LUT R21, R20, R21, RZ, 0xc0, !PT ;  /* 0x0000001514157212 */ /* 0x000fe200078ec0ff */
[----:B------:R-:W-:Y:S02]  /*5e10*/  IMAD R7, R10, UR4, R7 ;  /* 0x000000040a077c24 */ /* 0x000fe4000f8e0207 */
[----:B------:R-:W-:-:S02]  /*5e20*/  IMAD.MOV.U32 R10, RZ, RZ, 0x1 ;  /* 0x00000001ff0a7424 */ /* 0x000fc400078e00ff */
[----:B------:R-:W-:Y:S02]  /*5e30*/  @P0 IMAD R8, R9, R23, R6 ;  /* 0x0000001709080224 */ /* 0x000fe400078e0206 */
[----:B---3--:R-:W-:Y:S02]  /*5e40*/  IMAD R6, R11, R29, R26 ;  /* 0x0000001d0b067224 */ /* 0x008fe400078e021a */
[----:B----4-:R-:W-:Y:S02]  /*5e50*/  IMAD R8, R7, R33, R8 ;  /* 0x0000002107087224 */ /* 0x010fe400078e0208 */
[----:B------:R-:W-:-:S05]  /*5e60*/  IMAD R21, R6, R27, R21 ;  /* 0x0000001b06157224 */ /* 0x000fca00078e0215 */
[----:B------:R-:W-:Y:S02]  /*5e70*/  SEL R20, R21, R8, !P0 ;  /* 0x0000000815147207 */ /* 0x000fe40004000000 */
[----:B------:R-:W-:-:S07]  /*5e80*/  SEL R21, R8, R21, !P0 ;  /* 0x0000001508157207 */ /* 0x000fce0004000000 */
.L_x_105:
[----:B------:R-:W-:-:S08]  /*5e90*/  NOP ;  /* 0x0000000000007918 */ /* 0x000fd00000000000 */
[----:B------:R-:W2:-:S00]  /*5ea0*/  USETMAXREG.DEALLOC.CTAPOOL 0x28 ;  /* 0x00000028000079c8 */ /* 0x000e8000080e0500 */
[----:B--2---:R-:W-:-:S13]  /*5eb0*/  ISETP.NE.AND P0, PT, R0, 0x1, PT ;  /* 0x000000010000780c */ /* 0x004fda0003f05270 */
[----:B------:R-:W-:Y:S05]  /*5ec0*/  @!P0 BRA `(.L_x_13) ;  /* 0x0000002000dc8947 */ /* 0x000fea0003800000 */
[----:B------:R-:W-:Y:S05]  /*5ed0*/  @!P4 BRA `(.L_x_108) ;  /* 0x0000001000b0c947 */ /* 0x000fea0003800000 */
[----:B------:R-:W-:-:S04]  /*5ee0*/  PRMT R3, R3, 0x9910, RZ ;  /* 0x0000991003037816 */ /* 0x000fc800000000ff */
[----:B------:R-:W-:-:S04]  /*5ef0*/  ISETP.NE.AND P0, PT, R3, RZ, PT ;  /* 0x000000ff0300720c */ /* 0x000fc80003f05270 */
[----:B------:R-:W-:-:S13]  /*5f00*/  ISETP.NE.OR P0, PT, R0, 0x2, !P0 ;  /* 0x000000020000780c */ /* 0x000fda0004705670 */
[----:B------:R-:W-:Y:S05]  /*5f10*/  @P0 BRA `(.L_x_13) ;  /* 0x0000002000c80947 */ /* 0x000fea0003800000 */
[----:B------:R-:W-:-:S13]  /*5f20*/  LOP3.LUT P1, RZ, R10, 0xff, RZ, 0xc0, !PT ;  /* 0x000000ff0aff7812 */ /* 0x000fda000782c0ff */
[----:B------:R-:W-:Y:S05]  /*5f30*/  @!P1 BRA `(.L_x_109) ;  /* 0x0000000000189947 */ /* 0x000fea0003800000 */
[----:B------:R-:W-:Y:S01]  /*5f40*/  UMOV UR4, 0x400 ;  /* 0x0000040000047882 */ /* 0x000fe20000000000 */
[----:B------:R-:W-:Y:S01]  /*5f50*/  IMAD.MOV.U32 R0, RZ, RZ, RZ ;  /* 0x000000ffff007224 */ /* 0x000fe200078e00ff */
[----:B-1----:R-:W-:-:S04]  /*5f60*/  ULEA UR4, UR36, UR4, 0x18 ;  /* 0x0000000424047291 */ /* 0x002fc8000f8ec03f */
[----:B------:R-:W-:-:S05]  /*5f70*/  SHF.L.U32 R0, R0, 0x1f, RZ ;  /* 0x0000001f00007819 */ /* 0x000fca00000006ff */
[----:B------:R-:W1:Y:S02]  /*5f80*/  SYNCS.PHASECHK.TRANS64.TRYWAIT P0, [UR4+0xa8], R0 ;  /* 0x0000a800ff0075a7 */ /* 0x000e640008000144 */
[----:B-1----:R-:W-:Y:S05]  /*5f90*/  @!P0 BRA `(.L_x_110) ;  /* 0x0000002400308947 */ /* 0x002fea0003800000 */
.L_x_109:
[----:B------:R-:W-:Y:S01]  /*5fa0*/  PRMT R9, RZ, 0x7610, R9 ;  /* 0x00007610ff097816 */ /* 0x000fe20000000009 */
[----:B------:R-:W-:Y:S06]  /*5fb0*/  @P2 BRA `(.L_x_111) ;  /* 0x0000000000242947 */ /* 0x000fec0003800000 */
[----:B------:R-:W-:Y:S02]  /*5fc0*/  ULDC.64 UR4, c[0x0][0x588] ;  /* 0x0001620000047ab9 */ /* 0x000fe40000000a00 */
[----:B------:R-:W-:-:S04]  /*5fd0*/  ISETP.NE.U32.AND P0, PT, RZ, UR4, PT ;  /* 0x00000004ff007c0c */ /* 0x000fc8000bf05070 */
[----:B------:R-:W-:-:S13]  /*5fe0*/  ISETP.NE.AND.EX P0, PT, RZ, UR5, PT, P0 ;  /* 0x00000005ff007c0c */ /* 0x000fda000bf05300 */
[----:B------:R-:W-:Y:S05]  /*5ff0*/  @!P0 BRA `(.L_x_112) ;  /* 0x00000000000c8947 */ /* 0x000fea0003800000 */
[----:B------:R2:W5:Y:S01]  /*6000*/  LDG.E R11, desc[UR42][R4.64] ;  /* 0x0000002a040b7981 */ /* 0x000562000c1e1900 */
[----:B------:R-:W-:Y:S01]  /*6010*/  IMAD.MOV.U32 R9, RZ, RZ, 0x1 ;  /* 0x00000001ff097424 */ /* 0x000fe200078e00ff */
[----:B------:R-:W-:Y:S06]  /*6020*/  BRA `(.L_x_111) ;  /* 0x0000000000087947 */ /* 0x000fec0003800000 */
.L_x_112:
[----:B------:R-:W3:Y:S01]  /*6030*/  LDC R11, c[0x0][0x580] ;  /* 0x00016000ff0b7b82 */ /* 0x000ee20000000800 */
[----:B------:R-:W-:-:S07]  /*6040*/  IMAD.MOV.U32 R9, RZ, RZ, 0x1 ;  /* 0x00000001ff097424 */ /* 0x000fce00078e00ff */
.L_x_111:
[----:B-1----:R-:W-:Y:S01]  /*6050*/  IMAD.MOV.U32 R0, RZ, RZ, 0x1 ;  /* 0x00000001ff007424 */ /* 0x002fe200078e00ff */
[----:B------:R-:W-:Y:S06]  /*6060*/  @!P1 BRA `(.L_x_113) ;  /* 0x0000000c00dc9947 */ /* 0x000fec0003800000 */
[----:B------:R-:W1:Y:S01]  /*6070*/  LDC R3, c[0x0][0x8a8] ;  /* 0x00022a00ff037b82 */ /* 0x000e620000000800 */
[----:B------:R-:W-:Y:S01]  /*6080*/  IMAD.MOV.U32 R0, RZ, RZ, -0x1 ;  /* 0xffffffffff007424 */ /* 0x000fe200078e00ff */
[----:B------:R-:W-:Y:S01]  /*6090*/  ULDC UR4, c[0x0][0x900] ;  /* 0x0002400000047ab9 */ /* 0x000fe20000000800 */
[----:B------:R-:W-:Y:S01]  /*60a0*/  LOP3.LUT R10, R19, 0x2, RZ, 0xfc, !PT ;  /* 0x00000002130a7812 */ /* 0x000fe200078efcff */
[----:B------:R-:W-:Y:S01]  /*60b0*/  ULDC.64 UR6, c[0x0][0x198] ;  /* 0x0000660000067ab9 */ /* 0x000fe20000000a00 */
[----:B------:R-:W-:Y:S02]  /*60c0*/  USHF.L.U32 UR13, UR37, UR4, URZ ;  /* 0x00000004250d7299 */ /* 0x000fe4000800063f */
[----:B------:R-:W-:Y:S01]  /*60d0*/  SHF.L.U32 R8, R0, UR4, RZ ;  /* 0x0000000400087c19 */ /* 0x000fe200080006ff */
[----:B------:R-:W-:Y:S01]  /*60e0*/  IMAD.MOV.U32 R0, RZ, RZ, 0x1 ;  /* 0x00000001ff007424 */ /* 0x000fe200078e00ff */
[----:B------:R-:W-:Y:S01]  /*60f0*/  ULDC.64 UR14, c[0x0][0x588] ;  /* 0x00016200000e7ab9 */ /* 0x000fe20000000a00 */
[----:B------:R-:W-:Y:S01]  /*6100*/  ULDC.64 UR22, c[0x0][0x8f8] ;  /* 0x00023e0000167ab9 */ /* 0x000fe20000000a00 */
[----:B------:R-:W-:Y:S01]  /*6110*/  LOP3.LUT R8, RZ, R8, RZ, 0x33, !PT ;  /* 0x00000008ff087212 */ /* 0x000fe200078e33ff */
[----:B------:R-:W-:Y:S01]  /*6120*/  ULDC.64 UR24, c[0x0][0x590] ;  /* 0x0001640000187ab9 */ /* 0x000fe20000000a00 */
[----:B-1----:R-:W-:-:S07]  /*6130*/  VIADD R3, R3, 0xffffffff ;  /* 0xffffffff03037836 */ /* 0x002fce0000000000 */
.L_x_145:
[----:B------:R-:W-:Y:S02]  /*6140*/  ISETP.NE.U32.AND P0, PT, RZ, UR24, PT ;  /* 0x00000018ff007c0c */ /* 0x000fe4000bf05070 */
[----:B------:R-:W-:Y:S02]  /*6150*/  R2UR UR19, R21 ;  /* 0x00000000151372ca */ /* 0x000fe400000e0000 */
[----:B------:R-:W-:Y:S02]  /*6160*/  R2UR UR18, R20 ;  /* 0x00000000141272ca */ /* 0x000fe400000e0000 */
[----:B------:R-:W-:-:S09]  /*6170*/  ISETP.NE.AND.EX P0, PT, RZ, UR25, PT, P0 ;  /* 0x00000019ff007c0c */ /* 0x000fd2000bf05300 */
[----:B------:R-:W-:Y:S02]  /*6180*/  USHF.L.U32 UR19, UR19, 0x7, URZ ;  /* 0x0000000713137899 */ /* 0x000fe4000800063f */
[----:B------:R-:W-:Y:S02]  /*6190*/  USHF.L.U32 UR18, UR18, 0x7, URZ ;  /* 0x0000000712127899 */ /* 0x000fe4000800063f */
[----:B---34-:R-:W-:Y:S10]  /*61a0*/  @!P0 BRA `(.L_x_114) ;  /* 0x00000000002c8947 */ /* 0x018ff40003800000 */
[----:B------:R-:W-:-:S04]  /*61b0*/  ISETP.NE.U32.AND P1, PT, RZ, UR14, PT ;  /* 0x0000000eff007c0c */ /* 0x000fc8000bf25070 */
[----:B------:R-:W-:-:S13]  /*61c0*/  ISETP.NE.AND.EX P1, PT, RZ, UR15, PT, P1 ;  /* 0x0000000fff007c0c */ /* 0x000fda000bf25310 */
[----:B------:R-:W-:Y:S05]  /*61d0*/  @!P1 BRA `(.L_x_115) ;  /* 0x0000000000189947 */ /* 0x000fea0003800000 */
[----:B--2---:R-:W1:Y:S01]  /*61e0*/  LDC.64 R4, c[0x0][0x588] ;  /* 0x00016200ff047b82 */ /* 0x004e620000000a00 */
[----:B------:R-:W-:-:S04]  /*61f0*/  IMAD R7, R13, UR24, RZ ;  /* 0x000000180d077c24 */ /* 0x000fc8000f8e02ff */
[----:B-1----:R-:W-:-:S05]  /*6200*/  IMAD.WIDE R4, R7, 0x4, R4 ;  /* 0x0000000407047825 */ /* 0x002fca00078e0204 */
[----:B---3-5:R1:W5:Y:S01]  /*6210*/  LDG.E R11, desc[UR42][R4.64] ;  /* 0x0000002a040b7981 */ /* 0x028362000c1e1900 */
[----:B------:R-:W-:Y:S01]  /*6220*/  IMAD.MOV.U32 R9, RZ, RZ, 0x1 ;  /* 0x00000001ff097424 */ /* 0x000fe200078e00ff */
[----:B------:R-:W-:Y:S06]  /*6230*/  BRA `(.L_x_114) ;  /* 0x0000000000087947 */ /* 0x000fec0003800000 */
.L_x_115:
[----:B---3-5:R-:W4:Y:S01]  /*6240*/  LDC R11, c[0x0][0x580] ;  /* 0x00016000ff0b7b82 */ /* 0x028f220000000800 */
[----:B------:R-:W-:-:S07]  /*6250*/  IMAD.MOV.U32 R9, RZ, RZ, 0x1 ;  /* 0x00000001ff097424 */ /* 0x000fce00078e00ff */
.L_x_114:
[----:B------:R-:W-:Y:S05]  /*6260*/  @!P0 BRA `(.L_x_116) ;  /* 0x00000000001c8947 */ /* 0x000fea0003800000 */
[----:B------:R-:W-:-:S13]  /*6270*/  LOP3.LUT P2, RZ, R9, 0xff, RZ, 0xc0, !PT ;  /* 0x000000ff09ff7812 */ /* 0x000fda000784c0ff */
[----:B-12---:R-:W1:Y:S02]  /*6280*/  @!P2 LDC.64 R4, c[0x0][0x588] ;  /* 0x00016200ff04ab82 */ /* 0x006e640000000a00 */
[----:B-1----:R-:W-:-:S04]  /*6290*/  @!P2 ISETP.NE.U32.AND P0, PT, R4, RZ, PT ;  /* 0x000000ff0400a20c */ /* 0x002fc80003f05070 */
[----:B------:R-:W-:Y:S02]  /*62a0*/  @!P2 ISETP.NE.AND.EX P1, PT, R5, RZ, PT, P0 ;  /* 0x000000ff0500a20c */ /* 0x000fe40003f25300 */
[----:B---345:R-:W-:Y:S02]  /*62b0*/  @P2 FSETP.EQ.AND P0, PT, R11, RZ, PT ;  /* 0x000000ff0b00220b */ /* 0x038fe40003f02000 */
[----:B------:R-:W-:Y:S01]  /*62c0*/  @!P2 PLOP3.LUT P0, PT, P1, PT, PT, 0x8, 0x0 ;  /* 0x000000000000a81c */ /* 0x000fe20000f0e170 */
[----:B------:R-:W-:-:S12]  /*62d0*/  BRA `(.L_x_117) ;  /* 0x0000000000047947 */ /* 0x000fd80003800000 */
.L_x_116:
[----:B---345:R-:W-:-:S13]  /*62e0*/  FSETP.EQ.AND P0, PT, R11, RZ, PT ;  /* 0x000000ff0b00720b */ /* 0x038fda0003f02000 */
.L_x_117:
[----:B------:R-:W-:Y:S02]  /*62f0*/  ISETP.NE.AND P2, PT, R10, 0x3, PT ;  /* 0x000000030a00780c */ /* 0x000fe40003f45270 */
[----:B------:R-:W-:-:S04]  /*6300*/  ELECT P1, URZ, PT ;  /* 0x00000000003f782f */ /* 0x000fc80003820000 */
[----:B------:R-:W-:-:S07]  /*6310*/  PLOP3.LUT P0, PT, P1, P0, PT, 0x20, 0x0 ;  /* 0x000000000000781c */ /* 0x000fce0000f00470 */
[----:B------:R-:W-:Y:S06]  /*6320*/  @!P2 BRA `(.L_x_118) ;  /* 0x000000000004a947 */ /* 0x000fec0003800000 */
[----:B------:R-:W-:Y:S01]  /*6330*/  BPT.TRAP 0x1 ;  /* 0x000000040000795c */ /* 0x000fe20000300000 */
.L_x_118:
[----:B------:R-:W3:Y:S01]  /*6340*/  S2UR UR36, SR_CgaCtaId ;  /* 0x00000000002479c3 */ /* 0x000ee20000008800 */
[----:B------:R-:W-:Y:S01]  /*6350*/  UMOV UR4, 0x400 ;  /* 0x0000040000047882 */ /* 0x000fe20000000000 */
[----:B-12---:R-:W-:Y:S01]  /*6360*/  SHF.L.U32 R4, R0, 0x1f, RZ ;  /* 0x0000001f00047819 */ /* 0x006fe200000006ff */
[----:B---3--:R-:W-:-:S09]  /*6370*/  ULEA UR4, UR36, UR4, 0x18 ;  /* 0x0000000424047291 */ /* 0x008fd2000f8ec03f */
[----:B------:R-:W1:Y:S02]  /*6380*/  SYNCS.PHASECHK.TRANS64.TRYWAIT P1, [UR4+0x80], R4 ;  /* 0x00008004ff0075a7 */ /* 0x000e640008020144 */
[----:B-1----:R-:W-:Y:S05]  /*6390*/  @!P1 BRA `(.L_x_119) ;  /* 0x0000002000489947 */ /* 0x002fea0003800000 */
.L_x_178:
[----:B------:R-:W-:Y:S04]  /*63a0*/  BSSY B0, `(.L_x_120) ;  /* 0x000000e000007945 */ /* 0x000fe80003800000 */
[----:B------:R-:W-:Y:S05]  /*63b0*/  @!P0 BRA `(.L_x_121) ;  /* 0x0000000000308947 */ /* 0x000fea0003800000 */
[----:B------:R-:W-:Y:S01]  /*63c0*/  R2UR UR20, R13 ;  /* 0x000000000d1472ca */ /* 0x000fe200000e0000 */
[----:B------:R-:W-:Y:S02]  /*63d0*/  UIADD3 UR8, UP0, UR6, 0x3f0, URZ ;  /* 0x000003f006087890 */ /* 0x000fe4000ff1e03f */
[----:B------:R-:W-:Y:S02]  /*63e0*/  UIADD3 UR16, UR4, 0x200, URZ ;  /* 0x0000020004107890 */ /* 0x000fe4000fffe03f */
[----:B------:R-:W-:Y:S02]  /*63f0*/  UIADD3 UR17, UR4, 0x60, URZ ;  /* 0x0000006004117890 */ /* 0x000fe4000fffe03f */
[----:B------:R-:W-:Y:S01]  /*6400*/  UIADD3.X UR9, URZ, UR7, URZ, UP0, !UPT ;  /* 0x000000073f097290 */ /* 0x000fe200087fe43f */
[----:B------:R-:W-:Y:S01]  /*6410*/  UMOV UR10, 0x0 ;  /* 0x00000000000a7882 */ /* 0x000fe20000000000 */
[----:B------:R-:W-:-:S07]  /*6420*/  UMOV UR11, 0x10000000 ;  /* 0x10000000000b7882 */ /* 0x000fce0000000000 */
[----:B------:R2:W-:Y:S02]  /*6430*/  UTMALDG.3D [UR16], [UR8], desc[UR10] ;  /* 0x00000a10080075b4 */ /* 0x0005e40008011000 */
[----:B--2---:R-:W-:Y:S05]  /*6440*/  @!P2 BRA `(.L_x_122) ;  /* 0x000000000004a947 */ /* 0x004fea0003800000 */
[----:B------:R-:W-:Y:S01]  /*6450*/  BPT.TRAP 0x1 ;  /* 0x000000040000795c */ /* 0x000fe20000300000 */
.L_x_122:
[----:B-1----:R-:W1:Y:S02]  /*6460*/  LDC R5, c[0x0][0x800] ;  /* 0x00020000ff057b82 */ /* 0x002e640000000800 */
[----:B-1----:R2:W-:Y:S02]  /*6470*/  SYNCS.ARRIVE.TRANS64.RED.A0TR RZ, [UR4+0x60], R5 ;  /* 0x00006005ffff79a7 */ /* 0x0025e40008300404 */
.L_x_121:
[----:B------:R-:W-:Y:S05]  /*6480*/  BSYNC B0 ;  /* 0x0000000000007941 */ /* 0x000fea0003800000 */
.L_x_120:
[----:B------:R-:W-:Y:S05]  /*6490*/  @!P2 BRA `(.L_x_123) ;  /* 0x000000000004a947 */ /* 0x000fea0003800000 */
[----:B------:R-:W-:Y:S01]  /*64a0*/  BPT.TRAP 0x1 ;  /* 0x000000040000795c */ /* 0x000fe20000300000 */
.L_x_123:
[----:B------:R-:W-:-:S04]  /*64b0*/  UIADD3 UR5, UR4, 0x60, URZ ;  /* 0x0000006004057890 */ /* 0x000fc8000fffe03f */
[----:B------:R-:W-:-:S09]  /*64c0*/  UPRMT UR5, UR36, 0x654, UR5 ;  /* 0x0000065424057896 */ /* 0x000fd20008000005 */
[----:B------:R-:W-:Y:S01]  /*64d0*/  SYNCS.ARRIVE.TRANS64.RED.A1T0 RZ, [UR5], RZ ;  /* 0x000000ffffff79a7 */ /* 0x000fe20008100405 */
[----:B------:R-:W-:Y:S05]  /*64e0*/  @!P2 BRA `(.L_x_124) ;  /* 0x000000000004a947 */ /* 0x000fea0003800000 */
[----:B------:R-:W-:Y:S01]  /*64f0*/  BPT.TRAP 0x1 ;  /* 0x000000040000795c */ /* 0x000fe20000300000 */
.L_x_124:
[----:B------:R-:W3:Y:S02]  /*6500*/  SYNCS.PHASECHK.TRANS64.TRYWAIT P1, [UR4+0x88], R4 ;  /* 0x00008804ff0075a7 */ /* 0x000ee40008020144 */
[----:B---3--:R-:W-:Y:S05]  /*6510*/  @!P1 BRA `(.L_x_125) ;  /* 0x0000002000009947 */ /* 0x008fea0003800000 */
.L_x_179:
[----:B------:R-:W-:Y:S04]  /*6520*/  BSSY B0, `(.L_x_126) ;  /* 0x0000010000007945 */ /* 0x000fe80003800000 */
[----:B------:R-:W-:Y:S05]  /*6530*/  @!P0 BRA `(.L_x_127) ;  /* 0x0000000000388947 */ /* 0x000fea0003800000 */
[----:B------:R-:W-:Y:S01]  /*6540*/  UIADD3 UR16, UP0, UR6, 0x3f0, URZ ;  /* 0x000003f006107890 */ /* 0x000fe2000ff1e03f */
[----:B------:R-:W-:Y:S01]  /*6550*/  R2UR UR12, R13 ;  /* 0x000000000d0c72ca */ /* 0x000fe200000e0000 */
[----:B------:R-:W-:Y:S02]  /*6560*/  UIADD3 UR10, UR18, 0x20, URZ ;  /* 0x00000020120a7890 */ /* 0x000fe4000fffe03f */
[----:B------:R-:W-:Y:S02]  /*6570*/  UIADD3 UR8, UR4, 0x2200, URZ ;  /* 0x0000220004087890 */ /* 0x000fe4000fffe03f */
[----:B------:R-:W-:Y:S02]  /*6580*/  UIADD3 UR9, UR4, 0x68, URZ ;  /* 0x0000006804097890 */ /* 0x000fe4000fffe03f */
[----:B------:R-:W-:Y:S01]  /*6590*/  UIADD3.X UR17, URZ, UR7, URZ, UP0, !UPT ;  /* 0x000000073f117290 */ /* 0x000fe200087fe43f */
[----:B------:R-:W-:Y:S01]  /*65a0*/  UMOV UR20, 0x0 ;  /* 0x0000000000147882 */ /* 0x000fe20000000000 */
[----:B------:R-:W-:Y:S01]  /*65b0*/  UMOV UR21, 0x10000000 ;  /* 0x1000000000157882 */ /* 0x000fe20000000000 */
[----:B------:R-:W-:-:S06]  /*65c0*/  UMOV UR11, UR19 ;  /* 0x00000013000b7c82 */ /* 0x000fcc0008000000 */
[----:B------:R3:W-:Y:S02]  /*65d0*/  UTMALDG.3D [UR8], [UR16], desc[UR20] ;  /* 0x00001408100075b4 */ /* 0x0007e40008011000 */
[----:B---3--:R-:W-:Y:S05]  /*65e0*/  @!P2 BRA `(.L_x_128) ;  /* 0x000000000004a947 */ /* 0x008fea0003800000 */
[----:B------:R-:W-:Y:S01]  /*65f0*/  BPT.TRAP 0x1 ;  /* 0x000000040000795c */ /* 0x000fe20000300000 */
.L_x_128:
[----:B-12---:R-:W1:Y:S02]  /*6600*/  LDC R5, c[0x0][0x800] ;  /* 0x00020000ff057b82 */ /* 0x006e640000000800 */
[----:B-1----:R3:W-:Y:S02]  /*6610*/  SYNCS.ARRIVE.TRANS64.RED.A0TR RZ, [UR4+0x68], R5 ;  /* 0x00006805ffff79a7 */ /* 0x0027e40008300404 */
.L_x_127:
[----:B------:R-:W-:Y:S05]  /*6620*/  BSYNC B0 ;  /* 0x0000000000007941 */ /* 0x000fea0003800000 */
.L_x_126:
[----:B------:R-:W-:Y:S05]  /*6630*/  @!P2 BRA `(.L_x_129) ;  /* 0x000000000004a947 */ /* 0x000fea0003800000 */
[----:B------:R-:W-:Y:S01]  /*6640*/  BPT.TRAP 0x1 ;  /* 0x000000040000795c */ /* 0x000fe20000300000 */
.L_x_129:
[----:B------:R-:W-:-:S04]  /*6650*/  UIADD3 UR5, UR4, 0x68, URZ ;  /* 0x0000006804057890 */ /* 0x000fc8000fffe03f */
[----:B------:R-:W-:-:S09]  /*6660*/  UPRMT UR5, UR36, 0x654, UR5 ;  /* 0x0000065424057896 */ /* 0x000fd20008000005 */
[----:B------:R-:W-:Y:S01]  /*6670*/  SYNCS.ARRIVE.TRANS64.RED.A1T0 RZ, [UR5], RZ ;  /* 0x000000ffffff79a7 */ /* 0x000fe20008100405 */
[----:B------:R-:W-:Y:S05]  /*6680*/  @!P2 BRA `(.L_x_130) ;  /* 0x000000000004a947 */ /* 0x000fea0003800000 */
[----:B------:R-:W-:Y:S01]  /*6690*/  BPT.TRAP 0x1 ;  /* 0x000000040000795c */ /* 0x000fe20000300000 */
.L_x_130:
[----:B------:R-:W4:Y:S02]  /*66a0*/  SYNCS.PHASECHK.TRANS64.TRYWAIT P1, [UR4+0x90], R4 ;  /* 0x00009004ff0075a7 */ /* 0x000f240008020144 */
[----:B----4-:R-:W-:Y:S05]  /*66b0*/  @!P1 BRA `(.L_x_131) ;  /* 0x0000001c00b09947 */ /* 0x010fea0003800000 */
.L_x_180:
        /* <DEDUP_REMOVED lines=12> */
[----:B----4-:R-:W-:Y:S05]  /*6780*/  @!P2 BRA `(.L_x_134) ;  /* 0x000000000004a947 */ /* 0x010fea0003800000 */
[----:B------:R-:W-:Y:S01]  /*6790*/  BPT.TRAP 0x1 ;  /* 0x000000040000795c */ /* 0x000fe20000300000 */
.L_x_134:
[----:B-123--:R-:W1:Y:S02]  /*67a0*/  LDC R5, c[0x0][0x800] ;  /* 0x00020000ff057b82 */ /* 0x00ee640000000800 */
[----:B-1----:R4:W-:Y:S02]  /*67b0*/  SYNCS.ARRIVE.TRANS64.RED.A0TR RZ, [UR4+0x70], R5 ;  /* 0x00007005ffff79a7 */ /* 0x0029e40008300404 */
.L_x_133:
[----:B------:R-:W-:Y:S05]  /*67c0*/  BSYNC B0 ;  /* 0x0000000000007941 */ /* 0x000fea0003800000 */
.L_x_132:
[----:B------:R-:W-:Y:S05]  /*67d0*/  @!P2 BRA `(.L_x_135) ;  /* 0x000000000004a947 */ /* 0x000fea0003800000 */
[----:B------:R-:W-:Y:S01]  /*67e0*/  BPT.TRAP 0x1 ;  /* 0x000000040000795c */ /* 0x000fe20000300000 */
.L_x_135:
[----:B------:R-:W-:-:S04]  /*67f0*/  UIADD3 UR5, UR4, 0x70, URZ ;  /* 0x0000007004057890 */ /* 0x000fc8000fffe03f */
[----:B------:R-:W-:-:S09]  /*6800*/  UPRMT UR5, UR36, 0x654, UR5 ;  /* 0x0000065424057896 */ /* 0x000fd20008000005 */
[----:B------:R-:W-:Y:S01]  /*6810*/  SYNCS.ARRIVE.TRANS64.RED.A1T0 RZ, [UR5], RZ ;  /* 0x000000ffffff79a7 */ /* 0x000fe20008100405 */
[----:B------:R-:W-:Y:S05]  /*6820*/  @!P2 BRA `(.L_x_136) ;  /* 0x000000000004a947 */ /* 0x000fea0003800000 */
[----:B------:R-:W-:Y:S01]  /*6830*/  BPT.TRAP 0x1 ;  /* 0x000000040000795c */ /* 0x000fe20000300000 */
.L_x_136:
[----:B------:R-:W5:Y:S02]  /*6840*/  SYNCS.PHASECHK.TRANS64.TRYWAIT P1, [UR4+0x98], R4 ;  /* 0x00009804ff0075a7 */ /* 0x000f640008020144 */
[----:B-----5:R-:W-:Y:S05]  /*6850*/  @!P1 BRA `(.L_x_137) ;  /* 0x0000001c00609947 */ /* 0x020fea0003800000 */
.L_x_181:
[----:B------:R-:W-:Y:S04]  /*6860*/  BSSY B0, `(.L_x_138) ;  /* 0x0000010000007945 */ /* 0x000fe80003800000 */
[----:B------:R-:W-:Y:S05]  /*6870*/  @!P0 BRA `(.L_x_139) ;  /* 0x0000000000388947 */ /* 0x000fea0003800000 */
[----:B------:R-:W-:Y:S01]  /*6880*/  R2UR UR12, R13 ;  /* 0x000000000d0c72ca */ /* 0x000fe200000e0000 */
[----:B------:R-:W-:Y:S02]  /*6890*/  UIADD3 UR16, UP0, UR6, 0x3f0, URZ ;  /* 0x000003f006107890 */ /* 0x000fe4000ff1e03f */
        /* <DEDUP_REMOVED lines=8> */
[----:B-1----:R-:W-:Y:S05]  /*6920*/  @!P2 BRA `(.L_x_140) ;  /* 0x000000000004a947 */ /* 0x002fea0003800000 */
[----:B------:R-:W-:Y:S01]  /*6930*/  BPT.TRAP 0x1 ;  /* 0x000000040000795c */ /* 0x000fe20000300000 */
.L_x_140:
[----:B------:R-:W1:Y:S02]  /*6940*/  LDC R4, c[0x0][0x800] ;  /* 0x00020000ff047b82 */ /* 0x000e640000000800 */
[----:B-1----:R1:W-:Y:S02]  /*6950*/  SYNCS.ARRIVE.TRANS64.RED.A0TR RZ, [UR4+0x78], R4 ;  /* 0x00007804ffff79a7 */ /* 0x0023e40008300404 */
.L_x_139:
[----:B------:R-:W-:Y:S05]  /*6960*/  BSYNC B0 ;  /* 0x0000000000007941 */ /* 0x000fea0003800000 */
.L_x_138:
[----:B------:R-:W-:Y:S05]  /*6970*/  @!P2 BRA `(.L_x_141) ;  /* 0x000000000004a947 */ /* 0x000fea0003800000 */
[----:B------:R-:W-:Y:S01]  /*6980*/  BPT.TRAP 0x1 ;  /* 0x000000040000795c */ /* 0x000fe20000300000 */
.L_x_141:
[----:B------:R-:W-:Y:S01]  /*6990*/  IADD3 R16, P0, R16, UR40, RZ ;  /* 0x0000002810107c10 */ /* 0x000fe2000ff1e0ff */
[----:B------:R-:W-:Y:S01]  /*69a0*/  UIADD3 UR4, UR4, 0x78, URZ ;  /* 0x0000007804047890 */ /* 0x000fe2000fffe03f */
[----:B------:R-:W-:Y:S01]  /*69b0*/  LOP3.LUT R0, R0, 0x1, RZ, 0x3c, !PT ;  /* 0x0000000100007812 */ /* 0x000fe200078e3cff */
[----:B------:R-:W-:Y:S01]  /*69c0*/  IMAD.MOV.U32 R21, RZ, RZ, -0x1 ;  /* 0xffffffffff157424 */ /* 0x000fe200078e00ff */
[----:B------:R-:W-:Y:S01]  /*69d0*/  IADD3.X R17, R17, UR38, RZ, P0, !PT ;  /* 0x0000002611117c10 */ /* 0x000fe200087fe4ff */
[----:B------:R-:W-:Y:S01]  /*69e0*/  UPRMT UR4, UR36, 0x654, UR4 ;  /* 0x0000065424047896 */ /* 0x000fe20008000004 */
[----:B------:R-:W-:Y:S01]  /*69f0*/  ISETP.GE.U32.AND P0, PT, R16, UR22, PT ;  /* 0x0000001610007c0c */ /* 0x000fe2000bf06070 */
[----:B------:R-:W-:Y:S01]  /*6a00*/  IMAD.MOV.U32 R20, RZ, RZ, -0x1 ;  /* 0xffffffffff147424 */ /* 0x000fe200078e00ff */
[----:B-1----:R-:W-:Y:S01]  /*6a10*/  PRMT R4, RZ, 0x7610, R4 ;  /* 0x00007610ff047816 */ /* 0x002fe20000000004 */
[----:B------:R-:W-:Y:S01]  /*6a20*/  IMAD.MOV.U32 R13, RZ, RZ, -0x1 ;  /* 0xffffffffff0d7424 */ /* 0x000fe200078e00ff */
[----:B------:R-:W-:-:S04]  /*6a30*/  ISETP.GE.U32.AND.EX P0, PT, R17, UR23, PT, P0 ;  /* 0x0000001711007c0c */ /* 0x000fc8000bf06100 */
[----:B------:R-:W-:Y:S09]  /*6a40*/  SYNCS.ARRIVE.TRANS64.RED.A1T0 RZ, [UR4], RZ ;  /* 0x000000ffffff79a7 */ /* 0x000ff20008100404 */
[----:B------:R-:W-:Y:S05]  /*6a50*/  @P0 BRA `(.L_x_142) ;  /* 0x0000000400580947 */ /* 0x000fea0003800000 */
[----:B------:R-:W1:Y:S01]  /*6a60*/  S2R R15, SR_CTAID.X ;  /* 0x00000000000f7919 */ /* 0x000e620000002500 */
[----:B------:R-:W5:Y:S01]  /*6a70*/  LDC.64 R12, c[0x0][0x8d0] ;  /* 0x00023400ff0c7b82 */ /* 0x000f620000000a00 */
[----:B------:R-:W-:Y:S01]  /*6a80*/  ULDC UR4, c[0x0][0x150] ;  /* 0x0000540000047ab9 */ /* 0x000fe20000000800 */
[----:B------:R-:W-:Y:S01]  /*6a90*/  MOV R7, R16 ;  /* 0x0000001000077202 */ /* 0x000fe20000000f00 */
[----:B------:R-:W2:Y:S01]  /*6aa0*/  S2R R18, SR_CTAID.Y ;  /* 0x0000000000127919 */ /* 0x000ea20000002600 */
[----:B------:R-:W-:-:S04]  /*6ab0*/  IMAD.MOV.U32 R21, RZ, RZ, R17 ;  /* 0x000000ffff157224 */ /* 0x000fc800078e0011 */
[----:B------:R-:W2:Y:S08]  /*6ac0*/  LDC R22, c[0x0][0x144] ;  /* 0x00005100ff167b82 */ /* 0x000eb00000000800 */
[----:B------:R-:W3:Y:S01]  /*6ad0*/  LDC R20, c[0x0][0x8d8] ;  /* 0x00023600ff147b82 */ /* 0x000ee20000000800 */
[----:B-----5:R-:W-:-:S04]  /*6ae0*/  ISETP.NE.U32.AND P0, PT, R12, RZ, PT ;  /* 0x000000ff0c00720c */ /* 0x020fc80003f05070 */
[----:B------:R-:W-:Y:S02]  /*6af0*/  ISETP.NE.AND.EX P0, PT, R13, RZ, PT, P0 ;  /* 0x000000ff0d00720c */ /* 0x000fe40003f05300 */
[----:B-1----:R-:W-:Y:S02]  /*6b00*/  I2FP.F32.U32 R4, R15 ;  /* 0x0000000f00047245 */ /* 0x002fe40000201000 */
[----:B--2---:R-:W-:-:S03]  /*6b10*/  I2FP.F32.U32 R23, R18 ;  /* 0x0000001200177245 */ /* 0x004fc60000201000 */
[----:B------:R-:W-:-:S04]  /*6b20*/  FMUL R4, R4, UR4 ;  /* 0x0000000404047c20 */ /* 0x000fc80008400000 */
[----:B------:R1:W2:Y:S02]  /*6b30*/  F2I.U32.TRUNC.NTZ R14, R4 ;  /* 0x00000004000e7305 */ /* 0x0002a4000020f000 */
[----:B---3--:R-:W-:Y:S05]  /*6b40*/  @!P0 BRA `(.L_x_143) ;  /* 0x0000000000308947 */ /* 0x008fea0003800000 */
[----:B----4-:R-:W3:Y:S02]  /*6b50*/  LDC R5, c[0x0][0x8dc] ;  /* 0x00023700ff057b82 */ /* 0x010ee40000000800 */
[----:B---3--:R-:W-:-:S05]  /*6b60*/  IADD3 R5, P0, R16, R5, RZ ;  /* 0x0000000510057210 */ /* 0x008fca0007f1e0ff */
[----:B------:R-:W-:-:S04]  /*6b70*/  IMAD.X R21, RZ, RZ, R17, P0 ;  /* 0x000000ffff157224 */ /* 0x000fc800000e0611 */
[----:B------:R-:W-:-:S04]  /*6b80*/  IMAD.WIDE.U32 R6, R21, R12, RZ ;  /* 0x0000000c15067225 */ /* 0x000fc800078e00ff */
[----:B------:R-:W-:-:S04]  /*6b90*/  IMAD.WIDE.U32 R6, P0, R5, R13, R6 ;  /* 0x0000000d05067225 */ /* 0x000fc80007800006 */
[----:B-1----:R-:W-:-:S04]  /*6ba0*/  IMAD.WIDE.U32 R4, R5, R12, RZ ;  /* 0x0000000c05047225 */ /* 0x002fc800078e00ff */
[----:B------:R-:W-:Y:S01]  /*6bb0*/  IMAD.MOV.U32 R4, RZ, RZ, R7 ;  /* 0x000000ffff047224 */ /* 0x000fe200078e0007 */
[----:B------:R-:W-:Y:S01]  /*6bc0*/  IADD3 RZ, P1, R5, R6, RZ ;  /* 0x0000000605ff7210 */ /* 0x000fe20007f3e0ff */
[----:B------:R-:W-:-:S04]  /*6bd0*/  IMAD.X R5, RZ, RZ, RZ, P0 ;  /* 0x000000ffff057224 */ /* 0x000fc800000e06ff */
[----:B------:R-:W-:-:S04]  /*6be0*/  IMAD.WIDE.U32.X R4, R21, R13, R4, P1 ;  /* 0x0000000d15047225 */ /* 0x000fc800008e0404 */
[----:B------:R-:W-:Y:S02]  /*6bf0*/  IMAD.MOV.U32 R7, RZ, RZ, R4 ;  /* 0x000000ffff077224 */ /* 0x000fe400078e0004 */
[----:B------:R-:W-:-:S07]  /*6c00*/  IMAD.MOV.U32 R21, RZ, RZ, R5 ;  /* 0x000000ffff157224 */ /* 0x000fce00078e0005 */
.L_x_143:
[----:B------:R-:W-:Y:S01]  /*6c10*/  ULDC UR4, c[0x0][0x154] ;  /* 0x0000550000047ab9 */ /* 0x000fe20000000800 */
[----:B------:R-:W3:Y:S01]  /*6c20*/  LDC R13, c[0x0][0x148] ;  /* 0x00005200ff0d7b82 */ /* 0x000ee20000000800 */
[----:B------:R-:W-:Y:S01]  /*6c30*/  FMUL R23, R23, UR4 ;  /* 0x0000000417177c20 */ /* 0x000fe20008400000 */
[----:B------:R-:W-:Y:S01]  /*6c40*/  ISETP.NE.AND P2, PT, R2, 0x1, PT ;  /* 0x000000010200780c */ /* 0x000fe20003f45270 */
[----:B--2---:R-:W-:Y:S01]  /*6c50*/  IMAD.MOV R6, RZ, RZ, -R14 ;  /* 0x000000ffff067224 */ /* 0x004fe200078e0a0e */
[-CC-:B------:R-:W-:Y:S02]  /*6c60*/  SHF.R.U64 R14, R7, R20.reuse, R21.reuse ;  /* 0x00000014070e7219 */ /* 0x180fe40000001215 */
[----:B------:R-:W-:Y:S01]  /*6c70*/  SHF.R.U32.HI R20, RZ, R20, R21 ;  /* 0x00000014ff147219 */ /* 0x000fe20000011615 */
[----:B------:R-:W2:Y:S01]  /*6c80*/  F2I.U32.TRUNC.NTZ R23, R23 ;  /* 0x0000001700177305 */ /* 0x000ea2000020f000 */
[----:B-1--4-:R-:W1:Y:S01]  /*6c90*/  LDC.64 R4, c[0x0][0x8c8] ;  /* 0x00023200ff047b82 */ /* 0x012e620000000a00 */
[----:B------:R-:W-:Y:S01]  /*6ca0*/  IADD3 R21, P0, RZ, -R14, RZ ;  /* 0x8000000eff157210 */ /* 0x000fe20007f1e0ff */
[----:B------:R-:W-:-:S04]  /*6cb0*/  IMAD R15, R22, R6, R15 ;  /* 0x00000006160f7224 */ /* 0x000fc800078e020f */
[----:B------:R-:W-:Y:S02]  /*6cc0*/  IMAD.X R7, RZ, RZ, ~R20, P0 ;  /* 0x000000ffff077224 */ /* 0x000fe400000e0e14 */
[----:B------:R-:W4:Y:S01]  /*6cd0*/  LDC R24, c[0x0][0x8c0] ;  /* 0x00023000ff187b82 */ /* 0x000f220000000800 */
[----:B--2---:R-:W-:-:S07]  /*6ce0*/  IMAD.MOV R12, RZ, RZ, -R23 ;  /* 0x000000ffff0c7224 */ /* 0x004fce00078e0a17 */
[----:B------:R-:W2:Y:S01]  /*6cf0*/  LDC R27, c[0x0][0x900] ;  /* 0x00024000ff1b7b82 */ /* 0x000ea20000000800 */
[----:B---3--:R-:W-:-:S07]  /*6d00*/  @P2 IMAD R15, R13, R12, R18 ;  /* 0x0000000c0d0f2224 */ /* 0x008fce00078e0212 */
[----:B------:R-:W3:Y:S01]  /*6d10*/  LDC.64 R12, c[0x0][0x8e8] ;  /* 0x00023a00ff0c7b82 */ /* 0x000ee20000000a00 */
[----:B-1----:R-:W-:-:S04]  /*6d20*/  IMAD R6, R7, R4, RZ ;  /* 0x0000000407067224 */ /* 0x002fc800078e02ff */
[C---:B------:R-:W-:Y:S02]  /*6d30*/  IMAD R7, R21.reuse, R5, R6 ;  /* 0x0000000515077224 */ /* 0x040fe400078e0206 */
[----:B------:R-:W-:Y:S01]  /*6d40*/  IMAD.WIDE.U32 R4, R21, R4, R16 ;  /* 0x0000000415047225 */ /* 0x000fe200078e0010 */
[----:B------:R-:W1:Y:S03]  /*6d50*/  LDC R6, c[0x0][0x8b0] ;  /* 0x00022c00ff067b82 */ /* 0x000e660000000800 */
[----:B------:R-:W-:-:S05]  /*6d60*/  IMAD.IADD R5, R5, 0x1, R7 ;  /* 0x0000000105057824 */ /* 0x000fca00078e0207 */
[----:B------:R-:W2:Y:S01]  /*6d70*/  LDC R25, c[0x0][0x8f0] ;  /* 0x00023c00ff197b82 */ /* 0x000ea20000000800 */
[-CC-:B----4-:R-:W-:Y:S02]  /*6d80*/  SHF.R.U64 R22, R4, R24.reuse, R5.reuse ;  /* 0x0000001804167219 */ /* 0x190fe40000001205 */
[----:B------:R-:W-:-:S05]  /*6d90*/  SHF.R.U32.HI R5, RZ, R24, R5 ;  /* 0x00000018ff057219 */ /* 0x000fca0000011605 */
[----:B------:R-:W4:Y:S01]  /*6da0*/  LDC R21, c[0x0][0x8e0] ;  /* 0x00023800ff157b82 */ /* 0x000f220000000800 */
[----:B---3--:R-:W-:-:S04]  /*6db0*/  ISETP.NE.U32.AND P0, PT, R12, RZ, PT ;  /* 0x000000ff0c00720c */ /* 0x008fc80003f05070 */
[----:B------:R-:W-:-:S03]  /*6dc0*/  ISETP.NE.AND.EX P0, PT, R13, RZ, PT, P0 ;  /* 0x000000ff0d00720c */ /* 0x000fc60003f05300 */
[----:B------:R-:W3:Y:S01]  /*6dd0*/  LDC R20, c[0x0][0x8b8] ;  /* 0x00022e00ff147b82 */ /* 0x000ee20000000800 */
[-CC-:B-1----:R-:W-:Y:S02]  /*6de0*/  SHF.R.U64 R23, R22, R6.reuse, R5.reuse ;  /* 0x0000000616177219 */ /* 0x182fe40000001205 */
[----:B------:R-:W-:-:S04]  /*6df0*/  SHF.R.U32.HI R4, RZ, R6, R5 ;  /* 0x00000006ff047219 */ /* 0x000fc80000011605 */
[-CC-:B--2---:R-:W-:Y:S01]  /*6e00*/  SHF.R.U64 R24, R23, R27.reuse, R4.reuse ;  /* 0x0000001b17187219 */ /* 0x184fe20000001204 */
[----:B------:R-:W1:Y:S01]  /*6e10*/  LDC R18, c[0x0][0x8a8] ;  /* 0x00022a00ff127b82 */ /* 0x000e620000000800 */
[----:B------:R-:W-:-:S03]  /*6e20*/  SHF.R.U32.HI R27, RZ, R27, R4 ;  /* 0x0000001bff1b7219 */ /* 0x000fc60000011604 */
[----:B------:R-:W-:Y:S02]  /*6e30*/  IMAD.MOV.U32 R4, RZ, RZ, R24 ;  /* 0x000000ffff047224 */ /* 0x000fe400078e0018 */
[----:B------:R-:W-:Y:S01]  /*6e40*/  IMAD.MOV.U32 R5, RZ, RZ, R27 ;  /* 0x000000ffff057224 */ /* 0x000fe200078e001b */
[----:B------:R-:W-:Y:S06]  /*6e50*/  @!P0 BRA `(.L_x_144) ;  /* 0x0000000000288947 */ /* 0x000fec0003800000 */
[----:B------:R-:W2:Y:S02]  /*6e60*/  LDC R5, c[0x0][0x8f4] ;  /* 0x00023d00ff057b82 */ /* 0x000ea40000000800 */
[----:B--2---:R-:W-:-:S05]  /*6e70*/  IADD3 R5, P0, R24, R5, RZ ;  /* 0x0000000518057210 */ /* 0x004fca0007f1e0ff */
[----:B------:R-:W-:-:S04]  /*6e80*/  IMAD.X R27, RZ, RZ, R27, P0 ;  /* 0x000000ffff1b7224 */ /* 0x000fc800000e061b */
[----:B------:R-:W-:-:S04]  /*6e90*/  IMAD.WIDE.U32 R6, R27, R12, RZ ;  /* 0x0000000c1b067225 */ /* 0x000fc800078e00ff */
[----:B------:R-:W-:-:S04]  /*6ea0*/  IMAD.WIDE.U32 R6, P0, R5, R13, R6 ;  /* 0x0000000d05067225 */ /* 0x000fc80007800006 */
[----:B------:R-:W-:-:S04]  /*6eb0*/  IMAD.WIDE.U32 R4, R5, R12, RZ ;  /* 0x0000000c05047225 */ /* 0x000fc800078e00ff */
[----:B------:R-:W-:Y:S01]  /*6ec0*/  IMAD.MOV.U32 R4, RZ, RZ, R7 ;  /* 0x000000ffff047224 */ /* 0x000fe200078e0007 */
[----:B------:R-:W-:Y:S01]  /*6ed0*/  IADD3 RZ, P1, R5, R6, RZ ;  /* 0x0000000605ff7210 */ /* 0x000fe20007f3e0ff */
[----:B------:R-:W-:-:S04]  /*6ee0*/  IMAD.X R5, RZ, RZ, RZ, P0 ;  /* 0x000000ffff057224 */ /* 0x000fc800000e06ff */
[----:B------:R-:W-:-:S08]  /*6ef0*/  IMAD.WIDE.U32.X R4, R27, R13, R4, P1 ;  /* 0x0000000d1b047225 */ /* 0x000fd000008e0404 */
.L_x_144:
[----:B------:R-:W-:Y:S01]  /*6f00*/  SHF.R.U64 R4, R4, R25, R5 ;  /* 0x0000001904047219 */ /* 0x000fe20000001205 */
[----:B------:R-:W-:Y:S01]  /*6f10*/  IMAD.MOV.U32 R13, RZ, RZ, R14 ;  /* 0x000000ffff0d7224 */ /* 0x000fe200078e000e */
[----:B------:R-:W-:Y:S02]  /*6f20*/  LOP3.LUT R23, R23, R8, RZ, 0xc0, !PT ;  /* 0x0000000817177212 */ /* 0x000fe400078ec0ff */
[----:B------:R-:W-:Y:S01]  /*6f30*/  LOP3.LUT R22, R22, R3, RZ, 0xc0, !PT ;  /* 0x0000000316167212 */ /* 0x000fe200078ec0ff */
[----:B------:R-:W-:Y:S02]  /*6f40*/  IMAD.MOV R5, RZ, RZ, -R4 ;  /* 0x000000ffff057224 */ /* 0x000fe400078e0a04 */
[----:B------:R-:W-:Y:S02]  /*6f50*/  IMAD R23, R4, UR13, R23 ;  /* 0x0000000d04177c24 */ /* 0x000fe4000f8e0217 */
[----:B----4-:R-:W-:Y:S02]  /*6f60*/  IMAD R21, R5, R21, R24 ;  /* 0x0000001505157224 */ /* 0x010fe400078e0218 */
[----:B---3--:R-:W-:-:S02]  /*6f70*/  IMAD R15, R23, R20, R15 ;  /* 0x00000014170f7224 */ /* 0x008fc400078e020f */
[----:B-1----:R-:W-:Y:S02]  /*6f80*/  IMAD R18, R21, R18, R22 ;  /* 0x0000001215127224 */ /* 0x002fe400078e0216 */
[----:B------:R-:W-:-:S03]  /*6f90*/  IMAD.MOV.U32 R4, RZ, RZ, 0x1 ;  /* 0x00000001ff047424 */ /* 0x000fc600078e00ff */
[----:B------:R-:W-:Y:S02]  /*6fa0*/  SEL R20, R18, R15, !P2 ;  /* 0x0000000f12147207 */ /* 0x000fe40005000000 */
[----:B------:R-:W-:-:S07]  /*6fb0*/  SEL R21, R15, R18, !P2 ;  /* 0x000000120f157207 */ /* 0x000fce0005000000 */
.L_x_142:
[----:B------:R-:W-:-:S13]  /*6fc0*/  LOP3.LUT P0, RZ, R4, 0xff, RZ, 0xc0, !PT ;  /* 0x000000ff04ff7812 */ /* 0x000fda000780c0ff */
[----:B------:R-:W-:Y:S05]  /*6fd0*/  @P0 BRA `(.L_x_145) ;  /* 0xfffffff000580947 */ /* 0x000fea000383ffff */
.L_x_113:
[----:B------:R-:W-:-:S13]  /*6fe0*/  ELECT P0, URZ, PT ;  /* 0x00000000003f782f */ /* 0x000fda0003800000 */
[----:B------:R-:W-:Y:S05]  /*6ff0*/  @!P0 BRA `(.L_x_13) ;  /* 0x0000001000908947 */ /* 0x000fea0003800000 */
[----:B------:R-:W-:-:S04]  /*7000*/  LOP3.LUT R19, R19, 0x2, RZ, 0xfc, !PT ;  /* 0x0000000213137812 */ /* 0x000fc800078efcff */
[----:B------:R-:W-:-:S13]  /*7010*/  ISETP.NE.AND P1, PT, R19, 0x3, PT ;  /* 0x000000031300780c */ /* 0x000fda0003f25270 */
[----:B------:R-:W-:Y:S05]  /*7020*/  @!P1 BRA `(.L_x_146) ;  /* 0x0000000000049947 */ /* 0x000fea0003800000 */
[----:B------:R-:W-:Y:S01]  /*7030*/  BPT.TRAP 0x1 ;  /* 0x000000040000795c */ /* 0x000fe20000300000 */
.L_x_146:
[----:B--2---:R-:W-:Y:S01]  /*7040*/  IMAD.U32 R4, RZ, RZ, UR36 ;  /* 0x00000024ff047e24 */ /* 0x004fe2000f8e00ff */
[----:B------:R-:W-:Y:S02]  /*7050*/  MOV R3, 0x400 ;  /* 0x0000040000037802 */ /* 0x000fe40000000f00 */
[----:B------:R-:W-:Y:S02]  /*7060*/  SHF.L.U32 R2, R0, 0x1f, RZ ;  /* 0x0000001f00027819 */ /* 0x000fe400000006ff */
[----:B------:R-:W-:-:S04]  /*7070*/  LEA R3, R4, R3, 0x18 ;  /* 0x0000000304037211 */ /* 0x000fc800078ec0ff */
[----:B------:R-:W1:Y:S02]  /*7080*/  SYNCS.PHASECHK.TRANS64.TRYWAIT P0, [R3+URZ+0x80], R2 ;  /* 0x00008002030075a7 */ /* 0x000e64000800017f */
[----:B-1----:R-:W-:Y:S05]  /*7090*/  @!P0 BRA `(.L_x_147) ;  /* 0x0000001400688947 */ /* 0x002fea0003800000 */
.L_x_182:
[----:B------:R-:W-:Y:S05]  /*70a0*/  @!P1 BRA `(.L_x_148) ;  /* 0x0000000000049947 */ /* 0x000fea0003800000 */
[----:B------:R-:W-:Y:S01]  /*70b0*/  BPT.TRAP 0x1 ;  /* 0x000000040000795c */ /* 0x000fe20000300000 */
.L_x_148:
[----:B------:R-:W2:Y:S02]  /*70c0*/  SYNCS.PHASECHK.TRANS64.TRYWAIT P0, [R3+URZ+0x88], R2 ;  /* 0x00008802030075a7 */ /* 0x000ea4000800017f */
[----:B--2---:R-:W-:Y:S05]  /*70d0*/  @!P0 BRA `(.L_x_149) ;  /* 0x00000014006c8947 */ /* 0x004fea0003800000 */
.L_x_183:
[----:B------:R-:W-:Y:S05]  /*70e0*/  @!P1 BRA `(.L_x_150) ;  /* 0x0000000000049947 */ /* 0x000fea0003800000 */
[----:B------:R-:W-:Y:S01]  /*70f0*/  BPT.TRAP 0x1 ;  /* 0x000000040000795c */ /* 0x000fe20000300000 */
.L_x_150:
[----:B------:R-:W1:Y:S02]  /*7100*/  SYNCS.PHASECHK.TRANS64.TRYWAIT P0, [R3+URZ+0x90], R2 ;  /* 0x00009002030075a7 */ /* 0x000e64000800017f */
[----:B-1----:R-:W-:Y:S05]  /*7110*/  @!P0 BRA `(.L_x_151) ;  /* 0x0000001400708947 */ /* 0x002fea0003800000 */
.L_x_184:
[----:B------:R-:W-:Y:S05]  /*7120*/  @!P1 BRA `(.L_x_152) ;  /* 0x0000000000049947 */ /* 0x000fea0003800000 */
[----:B------:R-:W-:Y:S01]  /*7130*/  BPT.TRAP 0x1 ;  /* 0x000000040000795c */ /* 0x000fe20000300000 */
.L_x_152:
[----:B------:R-:W-:-:S07]  /*7140*/  SHF.L.U32 R0, R0, 0x1f, RZ ;  /* 0x0000001f00007819 */ /* 0x000fce00000006ff */
.L_x_153:
[----:B------:R1:W1:Y:S02]  /*7150*/  SYNCS.PHASECHK.TRANS64.TRYWAIT P0, [R3+URZ+0x98], R0 ;  /* 0x00009800030075a7 */ /* 0x000264000800017f */
[----:B-1----:R-:W-:Y:S05]  /*7160*/  @!P0 NANOSLEEP.SYNCS 0x989680 ;  /* 0x009896800000895d */ /* 0x002fea0003900000 */
[----:B------:R-:W1:Y:S02]  /*7170*/  @!P0 SYNCS.PHASECHK.TRANS64 P0, [R3+URZ+0x98], R0 ;  /* 0x00009800030085a7 */ /* 0x000e64000800007f */
[----:B-1----:R-:W-:Y:S05]  /*7180*/  @P0 BRA `(.L_x_13) ;  /* 0x00000010002c0947 */ /* 0x002fea0003800000 */
[----:B------:R-:W-:Y:S05]  /*7190*/  BRA `(.L_x_153) ;  /* 0xfffffffc00ec7947 */ /* 0x000fea000383ffff */
.L_x_108:
[----:B------:R-:W-:Y:S01]  /*71a0*/  LOP3.LUT P0, RZ, R10, 0xff, RZ, 0xc0, !PT ;  /* 0x000000ff0aff7812 */ /* 0x000fe2000780c0ff */
[----:B------:R-:W-:Y:S01]  /*71b0*/  IMAD.MOV.U32 R12, RZ, RZ, RZ ;  /* 0x000000ffff0c7224 */ /* 0x000fe200078e00ff */
[----:B------:R-:W-:-:S11]  /*71c0*/  MOV R0, 0x1 ;  /* 0x0000000100007802 */ /* 0x000fd60000000f00 */
[----:B------:R-:W-:Y:S05]  /*71d0*/  @!P0 BRA `(.L_x_154) ;  /* 0x0000000c001c8947 */ /* 0x000fea0003800000 */
[----:B------:R-:W2:Y:S01]  /*71e0*/  LDC R0, c[0x0][0x28c] ;  /* 0x0000a300ff007b82 */ /* 0x000ea20000000800 */
[----:B------:R-:W-:Y:S01]  /*71f0*/  ULDC UR7, c[0x0][0x900] ;  /* 0x0002400000077ab9 */ /* 0x000fe20000000800 */
[----:B------:R-:W-:Y:S01]  /*7200*/  UMOV UR8, 0xffffffff ;  /* 0xffffffff00087882 */ /* 0x000fe20000000000 */
[----:B------:R-:W-:Y:S01]  /*7210*/  BSSY B0, `(.L_x_154) ;  /* 0x00000c3000007945 */ /* 0x000fe20003800000 */
[----:B-1----:R-:W-:Y:S01]  /*7220*/  USHF.L.U32 UR4, UR36, 0x6, URZ ;  /* 0x0000000624047899 */ /* 0x002fe2000800063f */
[----:B------:R-:W-:Y:S01]  /*7230*/  IMAD.MOV.U32 R10, RZ, RZ, 0x1 ;  /* 0x00000001ff0a7424 */ /* 0x000fe200078e00ff */
[----:B------:R-:W-:Y:S01]  /*7240*/  USHF.L.U32 UR5, UR36, 0xc, URZ ;  /* 0x0000000c24057899 */ /* 0x000fe2000800063f */
[----:B------:R-:W-:Y:S01]  /*7250*/  LOP3.LUT R9, R22, 0x2, RZ, 0xfc, !PT ;  /* 0x0000000216097812 */ /* 0x000fe200078efcff */
[----:B------:R-:W-:Y:S01]  /*7260*/  USHF.L.U32 UR8, UR8, UR7, URZ ;  /* 0x0000000708087299 */ /* 0x000fe2000800063f */
[----:B------:R-:W-:Y:S01]  /*7270*/  IMAD.MOV.U32 R12, RZ, RZ, RZ ;  /* 0x000000ffff0c7224 */ /* 0x000fe200078e00ff */
[----:B------:R-:W-:Y:S01]  /*7280*/  ULDC UR6, c[0x0][0x8a8] ;  /* 0x00022a0000067ab9 */ /* 0x000fe20000000800 */
[----:B------:R-:W-:-:S02]  /*7290*/  ULOP3.LUT UR4, UR4, 0x40, URZ, 0xc0, !UPT ;  /* 0x0000004004047892 */ /* 0x000fc4000f8ec03f */
[----:B------:R-:W-:Y:S02]  /*72a0*/  ULOP3.LUT UR5, UR5, 0x1000, URZ, 0xc0, !UPT ;  /* 0x0000100005057892 */ /* 0x000fe4000f8ec03f */
[----:B------:R-:W-:Y:S02]  /*72b0*/  UIADD3 UR17, UR6, -0x1, URZ ;  /* 0xffffffff06117890 */ /* 0x000fe4000fffe03f */
[----:B------:R-:W-:Y:S02]  /*72c0*/  USHF.L.U32 UR19, UR37, UR7, URZ ;  /* 0x0000000725137299 */ /* 0x000fe4000800063f */
[----:B------:R-:W-:Y:S01]  /*72d0*/  ULOP3.LUT UR18, URZ, UR8, URZ, 0x33, !UPT ;  /* 0x000000083f127292 */ /* 0x000fe2000f8e333f */
[----:B------:R-:W-:Y:S01]  /*72e0*/  ULDC.64 UR22, c[0x0][0x198] ;  /* 0x0000660000167ab9 */ /* 0x000fe20000000a00 */
[----:B--2---:R-:W-:-:S05]  /*72f0*/  VIADD R0, R0, 0x3f ;  /* 0x0000003f00007836 */ /* 0x004fca0000000000 */
[----:B------:R-:W-:-:S04]  /*7300*/  SHF.R.S32.HI R3, RZ, 0x1f, R0 ;  /* 0x0000001fff037819 */ /* 0x000fc80000011400 */
[----:B------:R-:W-:Y:S01]  /*7310*/  LEA.HI R3, R3, R0, RZ, 0x6 ;  /* 0x0000000003037211 */ /* 0x000fe200078f30ff */
[----:B------:R-:W-:-:S03]  /*7320*/  IMAD.MOV.U32 R0, RZ, RZ, 0x1 ;  /* 0x00000001ff007424 */ /* 0x000fc600078e00ff */
[----:B------:R-:W-:-:S05]  /*7330*/  SHF.R.S32.HI R3, RZ, 0x6, R3 ;  /* 0x00000006ff037819 */ /* 0x000fca0000011403 */
[----:B------:R-:W-:-:S07]  /*7340*/  VIADD R8, R3, 0x1 ;  /* 0x0000000103087836 */ /* 0x000fce0000000000 */
.L_x_165:
[----:B------:R-:W-:-:S03]  /*7350*/  UMOV UR6, 0xffffffff ;  /* 0xffffffff00067882 */ /* 0x000fc60000000000 */
[----:B------:R-:W-:Y:S05]  /*7360*/  BRA.DIV UR6, `(.L_x_155) ;  /* 0x0000001206f07947 */ /* 0x000fea000b800000 */
[----:B------:R-:W-:-:S13]  /*7370*/  ELECT P6, URZ, PT ;  /* 0x00000000003f782f */ /* 0x000fda00038c0000 */
.L_x_187:
[----:B------:R-:W1:Y:S01]  /*7380*/  LDC R4, c[0x0][0x28c] ;  /* 0x0000a300ff047b82 */ /* 0x000e620000000800 */
[----:B------:R-:W-:Y:S01]  /*7390*/  BSSY B1, `(.L_x_156) ;  /* 0x0000038000017945 */ /* 0x000fe20003800000 */
[----:B-1----:R-:W-:-:S13]  /*73a0*/  ISETP.LT.OR P6, PT, R4, 0x1, !P6 ;  /* 0x000000010400780c */ /* 0x002fda00077c1670 */
[----:B------:R-:W-:Y:S05]  /*73b0*/  @P6 BRA `(.L_x_157) ;  /* 0x0000000000d46947 */ /* 0x000fea0003800000 */
[----:B------:R-:W-:Y:S01]  /*73c0*/  LEA R20, R20, UR4, 0x7 ;  /* 0x0000000414147c11 */ /* 0x000fe2000f8e38ff */
[----:B------:R-:W-:Y:S02]  /*73d0*/  IMAD.SHL.U32 R21, R21, 0x80, RZ ;  /* 0x0000008015157824 */ /* 0x000fe400078e00ff */
[----:B------:R-:W-:Y:S02]  /*73e0*/  IMAD.MOV.U32 R19, RZ, RZ, RZ ;  /* 0x000000ffff137224 */ /* 0x000fe400078e00ff */
[----:B------:R-:W-:Y:S02]  /*73f0*/  IMAD.MOV.U32 R4, RZ, RZ, R8 ;  /* 0x000000ffff047224 */ /* 0x000fe400078e0008 */
[----:B------:R-:W-:Y:S02]  /*7400*/  IMAD.MOV.U32 R5, RZ, RZ, R0 ;  /* 0x000000ffff057224 */ /* 0x000fe400078e0000 */
[----:B------:R-:W-:-:S07]  /*7410*/  IMAD.MOV.U32 R6, RZ, RZ, R12 ;  /* 0x000000ffff067224 */ /* 0x000fce00078e000c */
.L_x_160:
[----:B------:R-:W1:Y:S01]  /*7420*/  S2R R14, SR_CgaCtaId ;  /* 0x00000000000e7919 */ /* 0x000e620000008800 */
[----:B------:R-:W-:Y:S02]  /*7430*/  MOV R7, 0x400 ;  /* 0x0000040000077802 */ /* 0x000fe40000000f00 */
[----:B------:R-:W-:-:S13]  /*7440*/  LOP3.LUT P1, RZ, R18, 0x7f, RZ, 0xc0, !PT ;  /* 0x0000007f12ff7812 */ /* 0x000fda000782c0ff */
[----:B------:R-:W2:Y:S01]  /*7450*/  @!P1 LDC R11, c[0x0][0x500] ;  /* 0x00014000ff0b9b82 */ /* 0x000ea20000000800 */
[----:B-1----:R-:W-:Y:S02]  /*7460*/  LEA R15, R14, R7, 0x18 ;  /* 0x000000070e0f7211 */ /* 0x002fe400078ec0ff */
[----:B------:R-:W-:-:S03]  /*7470*/  SHF.L.U32 R7, R5, 0x1f, RZ ;  /* 0x0000001f05077819 */ /* 0x000fc600000006ff */
[----:B------:R-:W-:-:S04]  /*7480*/  IMAD R14, R6, 0x8, R15 ;  /* 0x00000008060e7824 */ /* 0x000fc800078e020f */
[----:B------:R-:W1:Y:S02]  /*7490*/  SYNCS.PHASECHK.TRANS64.TRYWAIT P0, [R14+URZ+0x30], R7 ;  /* 0x000030070e0075a7 */ /* 0x000e64000800017f */
[----:B-12---:R-:W-:Y:S05]  /*74a0*/  @!P0 BRA `(.L_x_158) ;  /* 0x0000001000c08947 */ /* 0x006fea0003800000 */
.L_x_188:
[----:B-1----:R-:W-:Y:S01]  /*74b0*/  PRMT R7, R9, 0x9910, RZ ;  /* 0x0000991009077816 */ /* 0x002fe200000000ff */
[----:B------:R1:W-:Y:S03]  /*74c0*/  @!P1 SYNCS.ARRIVE.TRANS64 RZ, [R14+URZ], R11 ;  /* 0x0000000b0eff99a7 */ /* 0x0003e6000800003f */
[----:B------:R-:W-:-:S13]  /*74d0*/  ISETP.NE.AND P0, PT, R7, 0x2, PT ;  /* 0x000000020700780c */ /* 0x000fda0003f05270 */
[----:B-1----:R-:W-:Y:S05]  /*74e0*/  @P0 BRA `(.L_x_159) ;  /* 0x0000000000040947 */ /* 0x002fea0003800000 */
[----:B------:R-:W-:Y:S01]  /*74f0*/  BPT.TRAP 0x1 ;  /* 0x000000040000795c */ /* 0x000fe20000300000 */
.L_x_159:
[C---:B------:R-:W-:Y:S01]  /*7500*/  LEA R7, R6.reuse, UR5, 0xd ;  /* 0x0000000506077c11 */ /* 0x040fe2000f8e68ff */
[--C-:B------:R-:W-:Y:S01]  /*7510*/  IMAD R11, R6, 0x4000, R15.reuse ;  /* 0x00004000060b7824 */ /* 0x100fe200078e020f */
[----:B------:R-:W-:Y:S01]  /*7520*/  R2UR UR9, R14 ;  /* 0x000000000e0972ca */ /* 0x000fe200000e0000 */
[----:B------:R-:W-:Y:S01]  /*7530*/  VIADD R4, R4, 0xffffffff ;  /* 0xffffffff04047836 */ /* 0x000fe20000000000 */
[----:B------:R-:W-:Y:S01]  /*7540*/  UIADD3 UR6, UP0, UR22, 0xf0, URZ ;  /* 0x000000f016067890 */ /* 0x000fe2000ff1e03f */
[----:B------:R-:W-:Y:S01]  /*7550*/  IMAD R7, R7, 0x2, R15 ;  /* 0x0000000207077824 */ /* 0x000fe200078e020f */
[----:B------:R-:W-:Y:S01]  /*7560*/  R2UR UR7, R11 ;  /* 0x000000000b0772ca */ /* 0x000fe200000e0000 */
[----:B------:R-:W-:Y:S01]  /*7570*/  UIADD3 UR24, UP1, UR22, 0x1f0, URZ ;  /* 0x000001f016187890 */ /* 0x000fe2000ff3e03f */
[----:B------:R-:W-:Y:S01]  /*7580*/  R2UR UR11, R21 ;  /* 0x00000000150b72ca */ /* 0x000fe200000e0000 */
[----:B------:R-:W-:Y:S01]  /*7590*/  VIADD R6, R6, 0x1 ;  /* 0x0000000106067836 */ /* 0x000fe20000000000 */
[----:B------:R-:W-:Y:S01]  /*75a0*/  R2UR UR8, R7 ;  /* 0x00000000070872ca */ /* 0x000fe200000e0000 */
[----:B------:R-:W-:Y:S01]  /*75b0*/  UIADD3.X UR25, URZ, UR23, URZ, UP1, !UPT ;  /* 0x000000173f197290 */ /* 0x000fe20008ffe43f */
[----:B------:R-:W-:Y:S01]  /*75c0*/  R2UR UR10, R19 ;  /* 0x00000000130a72ca */ /* 0x000fe200000e0000 */
[----:B------:R-:W-:Y:S01]  /*75d0*/  UMOV UR14, 0x0 ;  /* 0x00000000000e7882 */ /* 0x000fe20000000000 */
[----:B------:R-:W-:Y:S01]  /*75e0*/  R2UR UR12, R13 ;  /* 0x000000000d0c72ca */ /* 0x000fe200000e0000 */
[----:B------:R-:W-:Y:S01]  /*75f0*/  UMOV UR15, 0x10000000 ;  /* 0x10000000000f7882 */ /* 0x000fe20000000000 */
[----:B------:R-:W-:Y:S01]  /*7600*/  R2UR UR20, R20 ;  /* 0x00000000141472ca */ /* 0x000fe200000e0000 */
[----:B------:R-:W-:Y:S01]  /*7610*/  UMOV UR21, 0x30000 ;  /* 0x0003000000157882 */ /* 0x000fe20000000000 */
[----:B------:R-:W-:Y:S01]  /*7620*/  ISETP.GT.AND P1, PT, R4, 0x1, PT ;  /* 0x000000010400780c */ /* 0x000fe20003f24270 */
[----:B------:R-:W-:Y:S01]  /*7630*/  UIADD3 UR13, UR7, 0x8400, URZ ;  /* 0x00008400070d7890 */ /* 0x000fe2000fffe03f */
[----:B------:R-:W-:Y:S01]  /*7640*/  ISETP.NE.AND P0, PT, R6, 0x6, PT ;  /* 0x000000060600780c */ /* 0x000fe20003f05270 */
[----:B------:R-:W-:Y:S01]  /*7650*/  UIADD3.X UR7, URZ, UR23, URZ, UP0, !UPT ;  /* 0x000000173f077290 */ /* 0x000fe200087fe43f */
[----:B------:R-:W-:Y:S01]  /*7660*/  VIADD R19, R19, 0x40 ;  /* 0x0000004013137836 */ /* 0x000fe20000000000 */
[----:B------:R-:W-:Y:S01]  /*7670*/  UIADD3 UR16, UR8, 0x20400, URZ ;  /* 0x0002040008107890 */ /* 0x000fe2000fffe03f */
[----:B------:R-:W-:-:S02]  /*7680*/  SEL R14, RZ, 0x1, P0 ;  /* 0x00000001ff0e7807 */ /* 0x000fc40000000000 */
[----:B------:R-:W-:Y:S01]  /*7690*/  UMOV UR8, UR13 ;  /* 0x0000000d00087c82 */ /* 0x000fe20008000000 */
[----:B------:R-:W-:Y:S02]  /*76a0*/  SEL R6, R6, RZ, P0 ;  /* 0x000000ff06067207 */ /* 0x000fe40000000000 */
[----:B------:R-:W-:Y:S01]  /*76b0*/  LOP3.LUT R5, R5, R14, RZ, 0x3c, !PT ;  /* 0x0000000e05057212 */ /* 0x000fe200078e3cff */
[----:B------:R1:W-:Y:S02]  /*76c0*/  UTMALDG.3D [UR8], [UR6], desc[UR14] ;  /* 0x00000e08060075b4 */ /* 0x0003e40008011000 */
[----:B-1----:R-:W-:Y:S01]  /*76d0*/  UMOV UR8, UR16 ;  /* 0x0000001000087c82 */ /* 0x002fe20008000000 */
[----:B------:R-:W-:Y:S02]  /*76e0*/  UMOV UR11, UR20 ;  /* 0x00000014000b7c82 */ /* 0x000fe40008000000 */
[----:B------:R1:W-:Y:S02]  /*76f0*/  UTMALDG.3D.MULTICAST [UR8], [UR24], UR21, desc[UR14] ;  /* 0x00000e08180073b4 */ /* 0x0003e40008011815 */
[----:B-1----:R-:W-:Y:S05]  /*7700*/  @P1 BRA `(.L_x_160) ;  /* 0xfffffffc00441947 */ /* 0x002fea000383ffff */
.L_x_157:
[----:B------:R-:W-:Y:S05]  /*7710*/  BSYNC B1 ;  /* 0x0000000000017941 */ /* 0x000fea0003800000 */
.L_x_156:
[----:B------:R-:W-:Y:S01]  /*7720*/  LOP3.LUT P1, RZ, R10, 0xff, RZ, 0xc0, !PT ;  /* 0x000000ff0aff7812 */ /* 0x000fe2000782c0ff */
[C---:B------:R-:W-:Y:S01]  /*7730*/  IMAD.IADD R12, R3.reuse, 0x1, R12 ;  /* 0x00000001030c7824 */ /* 0x040fe200078e020c */
[----:B------:R-:W-:Y:S01]  /*7740*/  ULDC.64 UR6, c[0x0][0x8f8] ;  /* 0x00023e0000067ab9 */ /* 0x000fe20000000a00 */
[C---:B------:R-:W-:Y:S01]  /*7750*/  ISETP.GE.U32.AND P2, PT, R3.reuse, 0x6, PT ;  /* 0x000000060300780c */ /* 0x040fe20003f46070 */
[----:B------:R-:W-:Y:S01]  /*7760*/  BSSY B1, `(.L_x_161) ;  /* 0x000006b000017945 */ /* 0x000fe20003800000 */
[----:B------:R-:W-:Y:S01]  /*7770*/  IMAD.MOV.U32 R21, RZ, RZ, -0x1 ;  /* 0xffffffffff157424 */ /* 0x000fe200078e00ff */
[----:B------:R-:W-:Y:S01]  /*7780*/  ISETP.GT.U32.AND P0, PT, R12, 0x5, PT ;  /* 0x000000050c00780c */ /* 0x000fe20003f04070 */
[----:B------:R-:W-:Y:S01]  /*7790*/  IMAD.MOV.U32 R13, RZ, RZ, -0x1 ;  /* 0xffffffffff0d7424 */ /* 0x000fe200078e00ff */
[----:B------:R-:W-:Y:S02]  /*77a0*/  MOV R20, 0xffffffff ;  /* 0xffffffff00147802 */ /* 0x000fe40000000f00 */
[----:B------:R-:W-:-:S02]  /*77b0*/  ISETP.LT.U32.AND P0, PT, R3, 0x6, P0 ;  /* 0x000000060300780c */ /* 0x000fc40000701070 */
[----:B------:R-:W-:Y:S01]  /*77c0*/  PRMT R10, RZ, 0x7610, R10 ;  /* 0x00007610ff0a7816 */ /* 0x000fe2000000000a */
[----:B------:R-:W1:Y:S01]  /*77d0*/  @P1 S2R R5, SR_CgaCtaId ;  /* 0x0000000000051919 */ /* 0x000e620000008800 */
[----:B------:R-:W-:-:S04]  /*77e0*/  @P1 MOV R4, 0x400 ;  /* 0x0000040000041802 */ /* 0x000fc80000000f00 */
[----:B-1----:R-:W-:Y:S01]  /*77f0*/  @P1 LEA R6, R5, R4, 0x18 ;  /* 0x0000000405061211 */ /* 0x002fe200078ec0ff */
[----:B------:R-:W-:-:S03]  /*7800*/  IMAD.WIDE.U32 R4, R12, -0x55555555, RZ ;  /* 0xaaaaaaab0c047825 */ /* 0x000fc600078e00ff */
[----:B------:R1:W-:Y:S01]  /*7810*/  @P1 SYNCS.ARRIVE.TRANS64.A1T0 RZ, [R6+URZ+0xa8], RZ ;  /* 0x0000a8ff06ff19a7 */ /* 0x0003e2000810003f */
[----:B------:R-:W-:Y:S02]  /*7820*/  IADD3 R16, P1, R16, UR40, RZ ;  /* 0x0000002810107c10 */ /* 0x000fe4000ff3e0ff */
[----:B------:R-:W-:Y:S02]  /*7830*/  SHF.R.U32.HI R7, RZ, 0x2, R5 ;  /* 0x00000002ff077819 */ /* 0x000fe40000011605 */
[----:B------:R-:W-:Y:S02]  /*7840*/  SEL R5, RZ, 0x1, !P0 ;  /* 0x00000001ff057807 */ /* 0x000fe40004000000 */
[----:B------:R-:W-:Y:S01]  /*7850*/  IADD3.X R17, R17, UR38, RZ, P1, !PT ;  /* 0x0000002611117c10 */ /* 0x000fe20008ffe4ff */
[----:B------:R-:W-:Y:S01]  /*7860*/  IMAD R12, R7, -0x6, R12 ;  /* 0xfffffffa070c7824 */ /* 0x000fe200078e020c */
[----:B------:R-:W-:Y:S02]  /*7870*/  ISETP.GE.U32.AND P0, PT, R16, UR6, PT ;  /* 0x0000000610007c0c */ /* 0x000fe4000bf06070 */
[----:B------:R-:W-:-:S02]  /*7880*/  LOP3.LUT R0, R0, R5, RZ, 0x3c, !PT ;  /* 0x0000000500007212 */ /* 0x000fc400078e3cff */
[----:B------:R-:W-:Y:S02]  /*7890*/  ISETP.GE.U32.AND.EX P0, PT, R17, UR7, PT, P0 ;  /* 0x0000000711007c0c */ /* 0x000fe4000bf06100 */
[----:B------:R-:W-:Y:S02]  /*78a0*/  @P2 LOP3.LUT R0, R0, 0x1, R7, 0x78, !PT ;  /* 0x0000000100002812 */ /* 0x000fe400078e7807 */
[----:B------:R-:W-:-:S09]  /*78b0*/  PRMT R4, RZ, 0x7610, R4 ;  /* 0x00007610ff047816 */ /* 0x000fd20000000004 */
[----:B-1----:R-:W-:Y:S05]  /*78c0*/  @P0 BRA `(.L_x_162) ;  /* 0x0000000400500947 */ /* 0x002fea0003800000 */
[----:B------:R-:W1:Y:S01]  /*78d0*/  S2R R14, SR_CTAID.X ;  /* 0x00000000000e7919 */ /* 0x000e620000002500 */
[----:B------:R-:W-:Y:S01]  /*78e0*/  ULDC.64 UR6, c[0x0][0x8d0] ;  /* 0x0002340000067ab9 */ /* 0x000fe20000000a00 */
[----:B------:R-:W2:Y:S01]  /*78f0*/  LDC R15, c[0x0][0x144] ;  /* 0x00005100ff0f7b82 */ /* 0x000ea20000000800 */
[----:B------:R-:W-:Y:S01]  /*7900*/  ISETP.NE.U32.AND P0, PT, RZ, UR6, PT ;  /* 0x00000006ff007c0c */ /* 0x000fe2000bf05070 */
[----:B------:R-:W3:Y:S01]  /*7910*/  S2R R11, SR_CTAID.Y ;  /* 0x00000000000b7919 */ /* 0x000ee20000002600 */
[----:B------:R-:W-:Y:S01]  /*7920*/  ULDC UR8, c[0x0][0x150] ;  /* 0x0000540000087ab9 */ /* 0x000fe20000000800 */
[----:B------:R-:W-:Y:S01]  /*7930*/  ULDC UR9, c[0x0][0x8d8] ;  /* 0x0002360000097ab9 */ /* 0x000fe20000000800 */
[----:B------:R-:W-:Y:S01]  /*7940*/  ISETP.NE.AND.EX P0, PT, RZ, UR7, PT, P0 ;  /* 0x00000007ff007c0c */ /* 0x000fe2000bf05300 */
[----:B------:R-:W-:Y:S01]  /*7950*/  IMAD.MOV.U32 R4, RZ, RZ, R16 ;  /* 0x000000ffff047224 */ /* 0x000fe200078e0010 */
[----:B-1----:R-:W-:-:S05]  /*7960*/  I2FP.F32.U32 R5, R14 ;  /* 0x0000000e00057245 */ /* 0x002fca0000201000 */
[----:B------:R-:W-:Y:S01]  /*7970*/  FMUL R19, R5, UR8 ;  /* 0x0000000805137c20 */ /* 0x000fe20008400000 */
[----:B------:R-:W-:-:S05]  /*7980*/  IMAD.MOV.U32 R5, RZ, RZ, R17 ;  /* 0x000000ffff057224 */ /* 0x000fca00078e0011 */
[----:B---3--:R-:W-:Y:S05]  /*7990*/  @!P0 BRA `(.L_x_163) ;  /* 0x0000000000288947 */ /* 0x008fea0003800000 */
[----:B------:R-:W-:Y:S02]  /*79a0*/  ULDC UR8, c[0x0][0x8dc] ;  /* 0x0002370000087ab9 */ /* 0x000fe40000000800 */
[----:B------:R-:W-:-:S05]  /*79b0*/  IADD3 R5, P0, R16, UR8, RZ ;  /* 0x0000000810057c10 */ /* 0x000fca000ff1e0ff */
[----:B------:R-:W-:-:S04]  /*79c0*/  IMAD.X R13, RZ, RZ, R17, P0 ;  /* 0x000000ffff0d7224 */ /* 0x000fc800000e0611 */
[----:B------:R-:W-:-:S04]  /*79d0*/  IMAD.WIDE.U32 R6, R13, UR6, RZ ;  /* 0x000000060d067c25 */ /* 0x000fc8000f8e00ff */
[----:B------:R-:W-:-:S04]  /*79e0*/  IMAD.WIDE.U32 R6, P0, R5, UR7, R6 ;  /* 0x0000000705067c25 */ /* 0x000fc8000f800006 */
[----:B------:R-:W-:-:S04]  /*79f0*/  IMAD.WIDE.U32 R4, R5, UR6, RZ ;  /* 0x0000000605047c25 */ /* 0x000fc8000f8e00ff */
[----:B------:R-:W-:Y:S01]  /*7a00*/  IMAD.MOV.U32 R4, RZ, RZ, R7 ;  /* 0x000000ffff047224 */ /* 0x000fe200078e0007 */
[----:B------:R-:W-:Y:S01]  /*7a10*/  IADD3 RZ, P1, R5, R6, RZ ;  /* 0x0000000605ff7210 */ /* 0x000fe20007f3e0ff */
[----:B------:R-:W-:-:S04]  /*7a20*/  IMAD.X R5, RZ, RZ, RZ, P0 ;  /* 0x000000ffff057224 */ /* 0x000fc800000e06ff */
[----:B------:R-:W-:-:S08]  /*7a30*/  IMAD.WIDE.U32.X R4, R13, UR7, R4, P1 ;  /* 0x000000070d047c25 */ /* 0x000fd000088e0404 */
.L_x_163:
[--C-:B------:R-:W-:Y:S01]  /*7a40*/  SHF.R.U64 R13, R4, UR9, R5.reuse ;  /* 0x00000009040d7c19 */ /* 0x100fe20008001205 */
[----:B------:R-:W1:Y:S01]  /*7a50*/  F2I.U32.TRUNC.NTZ R19, R19 ;  /* 0x0000001300137305 */ /* 0x000e62000020f000 */
[----:B------:R-:W-:Y:S01]  /*7a60*/  SHF.R.U32.HI R4, RZ, UR9, R5 ;  /* 0x00000009ff047c19 */ /* 0x000fe20008011605 */
[----:B------:R-:W-:Y:S01]  /*7a70*/  ULDC.64 UR6, c[0x0][0x8c8] ;  /* 0x0002320000067ab9 */ /* 0x000fe20000000a00 */
[----:B------:R-:W-:Y:S01]  /*7a80*/  IADD3 R7, P0, RZ, -R13, RZ ;  /* 0x8000000dff077210 */ /* 0x000fe20007f1e0ff */
[----:B------:R-:W-:Y:S01]  /*7a90*/  ULDC.64 UR8, c[0x0][0x8e8] ;  /* 0x00023a0000087ab9 */ /* 0x000fe20000000a00 */
[----:B------:R-:W3:Y:S03]  /*7aa0*/  LDC R20, c[0x0][0x148] ;  /* 0x00005200ff147b82 */ /* 0x000ee60000000800 */
[----:B------:R-:W-:Y:S01]  /*7ab0*/  IMAD.X R4, RZ, RZ, ~R4, P0 ;  /* 0x000000ffff047224 */ /* 0x000fe200000e0e04 */
[----:B------:R-:W-:-:S03]  /*7ac0*/  ISETP.NE.U32.AND P0, PT, RZ, UR8, PT ;  /* 0x00000008ff007c0c */ /* 0x000fc6000bf05070 */
[----:B------:R-:W-:Y:S01]  /*7ad0*/  IMAD R6, R4, UR6, RZ ;  /* 0x0000000604067c24 */ /* 0x000fe2000f8e02ff */
[----:B------:R-:W-:Y:S01]  /*7ae0*/  ISETP.NE.AND.EX P0, PT, RZ, UR9, PT, P0 ;  /* 0x00000009ff007c0c */ /* 0x000fe2000bf05300 */
[----:B------:R-:W-:Y:S01]  /*7af0*/  IMAD.WIDE.U32 R4, R7, UR6, R16 ;  /* 0x0000000607047c25 */ /* 0x000fe2000f8e0010 */
[----:B------:R-:W-:-:S03]  /*7b00*/  ULDC UR6, c[0x0][0x8c0] ;  /* 0x0002300000067ab9 */ /* 0x000fc60000000800 */
[----:B------:R-:W-:Y:S01]  /*7b10*/  IMAD R7, R7, UR7, R6 ;  /* 0x0000000707077c24 */ /* 0x000fe2000f8e0206 */
[----:B------:R-:W-:Y:S01]  /*7b20*/  ULDC UR7, c[0x0][0x154] ;  /* 0x0000550000077ab9 */ /* 0x000fe20000000800 */
[----:B-1----:R-:W-:Y:S02]  /*7b30*/  IMAD.MOV R6, RZ, RZ, -R19 ;  /* 0x000000ffff067224 */ /* 0x002fe400078e0a13 */
[----:B------:R-:W-:Y:S02]  /*7b40*/  IMAD.IADD R5, R5, 0x1, R7 ;  /* 0x0000000105057824 */ /* 0x000fe400078e0207 */
[----:B--2---:R-:W-:Y:S01]  /*7b50*/  IMAD R14, R15, R6, R14 ;  /* 0x000000060f0e7224 */ /* 0x004fe200078e020e */
[----:B------:R-:W-:Y:S02]  /*7b60*/  I2FP.F32.U32 R6, R11 ;  /* 0x0000000b00067245 */ /* 0x000fe40000201000 */
[--C-:B------:R-:W-:Y:S02]  /*7b70*/  SHF.R.U64 R15, R4, UR6, R5.reuse ;  /* 0x00000006040f7c19 */ /* 0x100fe40008001205 */
[----:B------:R-:W-:Y:S01]  /*7b80*/  SHF.R.U32.HI R4, RZ, UR6, R5 ;  /* 0x00000006ff047c19 */ /* 0x000fe20008011605 */
[----:B------:R-:W-:Y:S01]  /*7b90*/  FMUL R6, R6, UR7 ;  /* 0x0000000706067c20 */ /* 0x000fe20008400000 */
[----:B------:R-:W-:-:S02]  /*7ba0*/  ULDC UR6, c[0x0][0x8b0] ;  /* 0x00022c0000067ab9 */ /* 0x000fc40000000800 */
[--C-:B------:R-:W-:Y:S01]  /*7bb0*/  SHF.R.U64 R21, R15, UR6, R4.reuse ;  /* 0x000000060f157c19 */ /* 0x100fe20008001204 */
[----:B------:R1:W2:Y:S01]  /*7bc0*/  F2I.U32.TRUNC.NTZ R24, R6 ;  /* 0x0000000600187305 */ /* 0x0002a2000020f000 */
[----:B------:R-:W-:Y:S01]  /*7bd0*/  SHF.R.U32.HI R4, RZ, UR6, R4 ;  /* 0x00000006ff047c19 */ /* 0x000fe20008011604 */
[----:B------:R-:W-:-:S03]  /*7be0*/  ULDC UR6, c[0x0][0x900] ;  /* 0x0002400000067ab9 */ /* 0x000fc60000000800 */
[--C-:B------:R-:W-:Y:S02]  /*7bf0*/  SHF.R.U64 R19, R21, UR6, R4.reuse ;  /* 0x0000000615137c19 */ /* 0x100fe40008001204 */
[----:B------:R-:W-:-:S03]  /*7c00*/  SHF.R.U32.HI R23, RZ, UR6, R4 ;  /* 0x00000006ff177c19 */ /* 0x000fc60008011604 */
[----:B------:R-:W-:Y:S02]  /*7c10*/  IMAD.MOV.U32 R4, RZ, RZ, R19 ;  /* 0x000000ffff047224 */ /* 0x000fe400078e0013 */
[----:B------:R-:W-:Y:S01]  /*7c20*/  IMAD.MOV.U32 R5, RZ, RZ, R23 ;  /* 0x000000ffff057224 */ /* 0x000fe200078e0017 */
[----:B-1----:R-:W-:Y:S06]  /*7c30*/  @!P0 BRA `(.L_x_164) ;  /* 0x0000000000288947 */ /* 0x002fec0003800000 */
        /* <DEDUP_REMOVED lines=10> */
.L_x_164:
[----:B------:R-:W-:Y:S01]  /*7ce0*/  ISETP.NE.AND P0, PT, R2, 0x1, PT ;  /* 0x000000010200780c */ /* 0x000fe20003f05270 */
[----:B------:R-:W-:Y:S01]  /*7cf0*/  ULDC UR6, c[0x0][0x8f0] ;  /* 0x00023c0000067ab9 */ /* 0x000fe20000000800 */
[----:B------:R-:W-:Y:S01]  /*7d00*/  LOP3.LUT R21, R21, UR18, RZ, 0xc0, !PT ;  /* 0x0000001215157c12 */ /* 0x000fe2000f8ec0ff */
[----:B--2---:R-:W-:Y:S01]  /*7d10*/  IMAD.MOV R24, RZ, RZ, -R24 ;  /* 0x000000ffff187224 */ /* 0x004fe200078e0a18 */
[----:B------:R-:W-:Y:S01]  /*7d20*/  SHF.R.U64 R4, R4, UR6, R5 ;  /* 0x0000000604047c19 */ /* 0x000fe20008001205 */
[----:B------:R-:W-:Y:S01]  /*7d30*/  ULDC UR6, c[0x0][0x8e0] ;  /* 0x0002380000067ab9 */ /* 0x000fe20000000800 */
[----:B------:R-:W-:Y:S01]  /*7d40*/  ULDC UR7, c[0x0][0x8b8] ;  /* 0x00022e0000077ab9 */ /* 0x000fe20000000800 */
[----:B------:R-:W-:Y:S02]  /*7d50*/  IMAD.MOV.U32 R5, RZ, RZ, 0x1 ;  /* 0x00000001ff057424 */ /* 0x000fe400078e00ff */
[----:B------:R-:W-:Y:S02]  /*7d60*/  IMAD.MOV R6, RZ, RZ, -R4 ;  /* 0x000000ffff067224 */ /* 0x000fe400078e0a04 */
[----:B------:R-:W-:Y:S01]  /*7d70*/  IMAD R21, R4, UR19, R21 ;  /* 0x0000001304157c24 */ /* 0x000fe2000f8e0215 */
[----:B------:R-:W-:Y:S01]  /*7d80*/  LOP3.LUT R4, R15, UR17, RZ, 0xc0, !PT ;  /* 0x000000110f047c12 */ /* 0x000fe2000f8ec0ff */
[----:B---3--:R-:W-:-:S02]  /*7d90*/  @P0 IMAD R14, R20, R24, R11 ;  /* 0x00000018140e0224 */ /* 0x008fc400078e020b */
[----:B------:R-:W-:Y:S01]  /*7da0*/  IMAD R19, R6, UR6, R19 ;  /* 0x0000000606137c24 */ /* 0x000fe2000f8e0213 */
[----:B------:R-:W-:Y:S01]  /*7db0*/  ULDC UR6, c[0x0][0x8a8] ;  /* 0x00022a0000067ab9 */ /* 0x000fe20000000800 */
[----:B------:R-:W-:Y:S02]  /*7dc0*/  IMAD R14, R21, UR7, R14 ;  /* 0x00000007150e7c24 */ /* 0x000fe4000f8e020e */
[--C-:B------:R-:W-:Y:S01]  /*7dd0*/  IMAD R19, R19, UR6, R4.reuse ;  /* 0x0000000613137c24 */ /* 0x100fe2000f8e0204 */
[----:B------:R-:W-:-:S04]  /*7de0*/  PRMT R4, R5, 0x7610, R4 ;  /* 0x0000761005047816 */ /* 0x000fc80000000004 */
[----:B------:R-:W-:Y:S02]  /*7df0*/  SEL R20, R19, R14, !P0 ;  /* 0x0000000e13147207 */ /* 0x000fe40004000000 */
[----:B------:R-:W-:-:S07]  /*7e00*/  SEL R21, R14, R19, !P0 ;  /* 0x000000130e157207 */ /* 0x000fce0004000000 */
.L_x_162:
[----:B------:R-:W-:Y:S05]  /*7e10*/  BSYNC B1 ;  /* 0x0000000000017941 */ /* 0x000fea0003800000 */
.L_x_161:
[----:B------:R-:W-:-:S13]  /*7e20*/  LOP3.LUT P0, RZ, R4, 0xff, RZ, 0xc0, !PT ;  /* 0x000000ff04ff7812 */ /* 0x000fda000780c0ff */
[----:B------:R-:W-:Y:S05]  /*7e30*/  @P0 BRA `(.L_x_165) ;  /* 0xfffffff400440947 */ /* 0x000fea000383ffff */
[----:B------:R-:W-:Y:S05]  /*7e40*/  BSYNC B0 ;  /* 0x0000000000007941 */ /* 0x000fea0003800000 */
.L_x_154:
[----:B------:R-:W-:-:S03]  /*7e50*/  UMOV UR6, 0xffffffff ;  /* 0xffffffff00067882 */ /* 0x000fc60000000000 */
[----:B------:R-:W-:Y:S05]  /*7e60*/  BRA.DIV UR6, `(.L_x_166) ;  /* 0x0000000a06647947 */ /* 0x000fea000b800000 */
[----:B------:R-:W-:-:S13]  /*7e70*/  ELECT P6, URZ, PT ;  /* 0x00000000003f782f */ /* 0x000fda00038c0000 */
.L_x_191:
[----:B------:R-:W-:Y:S05]  /*7e80*/  @!P6 BRA `(.L_x_13) ;  /* 0x0000000000ece947 */ /* 0x000fea0003800000 */
[----:B------:R-:W-:-:S04]  /*7e90*/  LOP3.LUT R22, R22, 0x2, RZ, 0xfc, !PT ;  /* 0x0000000216167812 */ /* 0x000fc800078efcff */
[----:B------:R-:W-:-:S13]  /*7ea0*/  ISETP.NE.AND P0, PT, R22, 0x3, PT ;  /* 0x000000031600780c */ /* 0x000fda0003f05270 */
[----:B------:R-:W-:Y:S05]  /*7eb0*/  @!P0 BRA `(.L_x_167) ;  /* 0x0000000000048947 */ /* 0x000fea0003800000 */
[----:B-1----:R-:W-:Y:S01]  /*7ec0*/  BPT.TRAP 0x1 ;  /* 0x000000040000795c */ /* 0x002fe20000300000 */
.L_x_167:
[----:B------:R-:W2:Y:S01]  /*7ed0*/  S2R R3, SR_CgaCtaId ;  /* 0x0000000000037919 */ /* 0x000ea20000008800 */
[----:B------:R-:W-:-:S04]  /*7ee0*/  MOV R2, 0x400 ;  /* 0x0000040000027802 */ /* 0x000fc80000000f00 */
[----:B--2---:R-:W-:Y:S02]  /*7ef0*/  LEA R3, R3, R2, 0x18 ;  /* 0x0000000203037211 */ /* 0x004fe400078ec0ff */
[----:B------:R-:W-:-:S03]  /*7f00*/  SHF.L.U32 R2, R0, 0x1f, RZ ;  /* 0x0000001f00027819 */ /* 0x000fc600000006ff */
[----:B------:R-:W-:-:S04]  /*7f10*/  VIADD R3, R3, 0x30 ;  /* 0x0000003003037836 */ /* 0x000fc80000000000 */
[C---:B------:R-:W-:Y:S01]  /*7f20*/  IMAD R7, R12.reuse, 0x8, R3 ;  /* 0x000000080c077824 */ /* 0x040fe200078e0203 */
[----:B------:R-:W-:-:S03]  /*7f30*/  IADD3 R12, R12, 0x1, RZ ;  /* 0x000000010c0c7810 */ /* 0x000fc60007ffe0ff */
[----:B------:R-:W2:Y:S01]  /*7f40*/  SYNCS.PHASECHK.TRANS64.TRYWAIT P0, [R7+URZ], R2 ;  /* 0x00000002070075a7 */ /* 0x000ea2000800017f */
[----:B------:R-:W-:-:S04]  /*7f50*/  ISETP.NE.AND P1, PT, R12, 0x6, PT ;  /* 0x000000060c00780c */ /* 0x000fc80003f25270 */
[----:B------:R-:W-:Y:S02]  /*7f60*/  SEL R5, RZ, 0x1, P1 ;  /* 0x00000001ff057807 */ /* 0x000fe40000800000 */
[----:B------:R-:W-:Y:S02]  /*7f70*/  SEL R12, R12, RZ, P1 ;  /* 0x000000ff0c0c7207 */ /* 0x000fe40000800000 */
[----:B------:R-:W-:-:S03]  /*7f80*/  LOP3.LUT R5, R0, R5, RZ, 0x3c, !PT ;  /* 0x0000000500057212 */ /* 0x000fc600078e3cff */
[----:B------:R-:W-:Y:S01]  /*7f90*/  IMAD R9, R12, 0x8, R3 ;  /* 0x000000080c097824 */ /* 0x000fe200078e0203 */
[----:B------:R-:W-:Y:S01]  /*7fa0*/  SHF.L.U32 R4, R5, 0x1f, RZ ;  /* 0x0000001f05047819 */ /* 0x000fe200000006ff */
[----:B--2---:R-:W-:Y:S06]  /*7fb0*/  @!P0 BRA `(.L_x_168) ;  /* 0x0000000800308947 */ /* 0x004fec0003800000 */
.L_x_192:
[----:B------:R-:W3:Y:S01]  /*7fc0*/  SYNCS.PHASECHK.TRANS64.TRYWAIT P0, [R9+URZ], R4 ;  /* 0x00000004090075a7 */ /* 0x000ee2000800017f */
[----:B------:R-:W-:-:S05]  /*7fd0*/  VIADD R0, R12, 0x1 ;  /* 0x000000010c007836 */ /* 0x000fca0000000000 */
[----:B------:R-:W-:-:S04]  /*7fe0*/  ISETP.NE.AND P1, PT, R0, 0x6, PT ;  /* 0x000000060000780c */ /* 0x000fc80003f25270 */
[----:B--2---:R-:W-:Y:S02]  /*7ff0*/  SEL R2, RZ, 0x1, P1 ;  /* 0x00000001ff027807 */ /* 0x004fe40000800000 */
[----:B------:R-:W-:Y:S02]  /*8000*/  SEL R0, R0, RZ, P1 ;  /* 0x000000ff00007207 */ /* 0x000fe40000800000 */
[----:B------:R-:W-:-:S03]  /*8010*/  LOP3.LUT R7, R5, R2, RZ, 0x3c, !PT ;  /* 0x0000000205077212 */ /* 0x000fc600078e3cff */
[----:B------:R-:W-:Y:S01]  /*8020*/  IMAD R6, R0, 0x8, R3 ;  /* 0x0000000800067824 */ /* 0x000fe200078e0203 */
[----:B------:R-:W-:Y:S01]  /*8030*/  SHF.L.U32 R5, R7, 0x1f, RZ ;  /* 0x0000001f07057819 */ /* 0x000fe200000006ff */
[----:B---3--:R-:W-:Y:S06]  /*8040*/  @!P0 BRA `(.L_x_169) ;  /* 0x0000000800208947 */ /* 0x008fec0003800000 */
.L_x_193:
[----:B------:R-:W3:Y:S01]  /*8050*/  SYNCS.PHASECHK.TRANS64.TRYWAIT P0, [R6+URZ], R5 ;  /* 0x00000005060075a7 */ /* 0x000ee2000800017f */
[----:B------:R-:W-:-:S05]  /*8060*/  VIADD R0, R0, 0x1 ;  /* 0x0000000100007836 */ /* 0x000fca0000000000 */
[----:B------:R-:W-:-:S04]  /*8070*/  ISETP.NE.AND P1, PT, R0, 0x6, PT ;  /* 0x000000060000780c */ /* 0x000fc80003f25270 */
[----:B------:R-:W-:Y:S02]  /*8080*/  SEL R2, RZ, 0x1, P1 ;  /* 0x00000001ff027807 */ /* 0x000fe40000800000 */
[----:B------:R-:W-:Y:S02]  /*8090*/  SEL R0, R0, RZ, P1 ;  /* 0x000000ff00007207 */ /* 0x000fe40000800000 */
[----:B------:R-:W-:-:S03]  /*80a0*/  LOP3.LUT R7, R7, R2, RZ, 0x3c, !PT ;  /* 0x0000000207077212 */ /* 0x000fc600078e3cff */
[----:B--2---:R-:W-:Y:S01]  /*80b0*/  IMAD R9, R0, 0x8, R3 ;  /* 0x0000000800097824 */ /* 0x004fe200078e0203 */
[----:B------:R-:W-:Y:S01]  /*80c0*/  SHF.L.U32 R4, R7, 0x1f, RZ ;  /* 0x0000001f07047819 */ /* 0x000fe200000006ff */
[----:B---3--:R-:W-:Y:S06]  /*80d0*/  @!P0 BRA `(.L_x_170) ;  /* 0x0000000800108947 */ /* 0x008fec0003800000 */
.L_x_194:
        /* <DEDUP_REMOVED lines=9> */
.L_x_195:
[----:B------:R-:W3:Y:S01]  /*8170*/  SYNCS.PHASECHK.TRANS64.TRYWAIT P0, [R6+URZ], R5 ;  /* 0x00000005060075a7 */ /* 0x000ee2000800017f */
[----:B------:R-:W-:-:S05]  /*8180*/  VIADD R0, R0, 0x1 ;  /* 0x0000000100007836 */ /* 0x000fca0000000000 */
[----:B------:R-:W-:-:S04]  /*8190*/  ISETP.NE.AND P1, PT, R0, 0x6, PT ;  /* 0x000000060000780c */ /* 0x000fc80003f25270 */
[----:B------:R-:W-:Y:S02]  /*81a0*/  SEL R2, RZ, 0x1, P1 ;  /* 0x00000001ff027807 */ /* 0x000fe40000800000 */
[----:B------:R-:W-:Y:S02]  /*81b0*/  SEL R0, R0, RZ, P1 ;  /* 0x000000ff00007207 */ /* 0x000fe40000800000 */
[----:B------:R-:W-:Y:S01]  /*81c0*/  LOP3.LUT R2, R7, R2, RZ, 0x3c, !PT ;  /* 0x0000000207027212 */ /* 0x000fe200078e3cff */
[----:B---3--:R-:W-:Y:S06]  /*81d0*/  @!P0 BRA `(.L_x_172) ;  /* 0x0000000400f88947 */ /* 0x008fec0003800000 */
.L_x_196:
[----:B------:R-:W-:Y:S01]  /*81e0*/  IMAD R3, R0, 0x8, R3 ;  /* 0x0000000800037824 */ /* 0x000fe200078e0203 */
[----:B------:R-:W-:-:S07]  /*81f0*/  SHF.L.U32 R0, R2, 0x1f, RZ ;  /* 0x0000001f02007819 */ /* 0x000fce00000006ff */
.L_x_173:
[----:B----4-:R4:W1:Y:S02]  /*8200*/  SYNCS.PHASECHK.TRANS64.TRYWAIT P0, [R3+URZ], R0 ;  /* 0x00000000030075a7 */ /* 0x010864000800017f */
[----:B-1----:R-:W-:Y:S05]  /*8210*/  @!P0 NANOSLEEP.SYNCS 0x989680 ;  /* 0x009896800000895d */ /* 0x002fea0003900000 */
[----:B------:R-:W1:Y:S02]  /*8220*/  @!P0 SYNCS.PHASECHK.TRANS64 P0, [R3+URZ], R0 ;  /* 0x00000000030085a7 */ /* 0x000e64000800007f */
[----:B-1----:R-:W-:Y:S05]  /*8230*/  @!P0 BRA `(.L_x_173) ;  /* 0xfffffffc00f08947 */ /* 0x002fea000383ffff */
.L_x_13:
[----:B-1----:R-:W-:Y:S05]  /*8240*/  BSYNC B6 ;  /* 0x0000000000067941 */ /* 0x002fea0003800000 */
.L_x_11:
[----:B------:R-:W-:Y:S05]  /*8250*/  EXIT ;  /* 0x000000000000794d */ /* 0x000fea0003800000 */
.L_x_26:
[----:B------:R1:W1:Y:S02]  /*8260*/  SYNCS.PHASECHK.TRANS64.TRYWAIT P1, [R3+URZ], R0 ;  /* 0x00000000030075a7 */ /* 0x000264000802017f */
[----:B-1----:R-:W-:Y:S05]  /*8270*/  @!P1 NANOSLEEP.SYNCS 0x989680 ;  /* 0x009896800000995d */ /* 0x002fea0003900000 */
[----:B------:R-:W1:Y:S02]  /*8280*/  @!P1 SYNCS.PHASECHK.TRANS64 P1, [R3+URZ], R0 ;  /* 0x00000000030095a7 */ /* 0x000e64000802007f */
[----:B-1----:R-:W-:Y:S05]  /*8290*/  @!P1 BRA `(.L_x_26) ;  /* 0xfffffffc00f09947 */ /* 0x002fea000383ffff */
[----:B------:R-:W-:Y:S05]  /*82a0*/  BRA `(.L_x_25) ;  /* 0xffffff9400e07947 */ /* 0x000fea000383ffff */
.L_x_31:
[----:B---3--:R-:W-:-:S04]  /*82b0*/  IMAD.U32 R5, RZ, RZ, UR4 ;  /* 0x00000004ff057e24 */ /* 0x008fc8000f8e00ff */
[----:B------:R3:W4:Y:S03]  /*82c0*/  SYNCS.PHASECHK.TRANS64.TRYWAIT P1, [R5+URZ], R4 ;  /* 0x00000004050075a7 */ /* 0x000726000802017f */
[----:B----4-:R-:W-:Y:S05]  /*82d0*/  @!P1 NANOSLEEP.SYNCS 0x989680 ;  /* 0x009896800000995d */ /* 0x010fea0003900000 */
[----:B------:R-:W4:Y:S02]  /*82e0*/  @!P1 SYNCS.PHASECHK.TRANS64 P1, [R5+URZ], R4 ;  /* 0x00000004050095a7 */ /* 0x000f24000802007f */
[----:B----4-:R-:W-:Y:S05]  /*82f0*/  @!P1 BRA `(.L_x_31) ;  /* 0xfffffffc00ec9947 */ /* 0x010fea000383ffff */
[----:B------:R-:W-:Y:S05]  /*8300*/  BRA `(.L_x_30) ;  /* 0xffffff9800b47947 */ /* 0x000fea000383ffff */
.L_x_57:
[----:B-1----:R-:W-:-:S04]  /*8310*/  IMAD.U32 R5, RZ, RZ, UR52 ;  /* 0x00000034ff057e24 */ /* 0x002fc8000f8e00ff */
[----:B------:R1:W3:Y:S03]  /*8320*/  SYNCS.PHASECHK.TRANS64.TRYWAIT P2, [R5+URZ+0x60], R4 ;  /* 0x00006004050075a7 */ /* 0x0002e6000804017f */
[----:B---3--:R-:W-:Y:S05]  /*8330*/  @!P2 NANOSLEEP.SYNCS 0x989680 ;  /* 0x009896800000a95d */ /* 0x008fea0003900000 */
[----:B------:R-:W3:Y:S02]  /*8340*/  @!P2 SYNCS.PHASECHK.TRANS64 P2, [R5+URZ+0x60], R4 ;  /* 0x000060040500a5a7 */ /* 0x000ee4000804007f */
[----:B---3--:R-:W-:Y:S05]  /*8350*/  @!P2 BRA `(.L_x_57) ;  /* 0xfffffffc00eca947 */ /* 0x008fea000383ffff */
[----:B------:R-:W-:Y:S05]  /*8360*/  BRA `(.L_x_174) ;  /* 0xffffffa800d07947 */ /* 0x000fea000383ffff */
.L_x_68:
[----:B-1----:R1:W3:Y:S02]  /*8370*/  SYNCS.PHASECHK.TRANS64.TRYWAIT P3, [R4+URZ+0x60], R5 ;  /* 0x00006005040075a7 */ /* 0x0022e4000806017f */
[----:B---3--:R-:W-:Y:S05]  /*8380*/  @!P3 NANOSLEEP.SYNCS 0x989680 ;  /* 0x009896800000b95d */ /* 0x008fea0003900000 */
[----:B------:R-:W3:Y:S02]  /*8390*/  @!P3 SYNCS.PHASECHK.TRANS64 P3, [R4+URZ+0x60], R5 ;  /* 0x000060050400b5a7 */ /* 0x000ee4000806007f */
[----:B---3--:R-:W-:Y:S05]  /*83a0*/  @!P3 BRA `(.L_x_68) ;  /* 0xfffffffc00f0b947 */ /* 0x008fea000383ffff */
[----:B------:R-:W-:Y:S05]  /*83b0*/  BRA `(.L_x_175) ;  /* 0xffffffb400407947 */ /* 0x000fea000383ffff */
.L_x_79:
[----:B-1----:R1:W3:Y:S02]  /*83c0*/  SYNCS.PHASECHK.TRANS64.TRYWAIT P3, [R4+URZ+0x60], R5 ;  /* 0x00006005040075a7 */ /* 0x0022e4000806017f */
[----:B---3--:R-:W-:Y:S05]  /*83d0*/  @!P3 NANOSLEEP.SYNCS 0x989680 ;  /* 0x009896800000b95d */ /* 0x008fea0003900000 */
[----:B------:R-:W3:Y:S02]  /*83e0*/  @!P3 SYNCS.PHASECHK.TRANS64 P3, [R4+URZ+0x60], R5 ;  /* 0x000060050400b5a7 */ /* 0x000ee4000806007f */
[----:B---3--:R-:W-:Y:S05]  /*83f0*/  @!P3 BRA `(.L_x_79) ;  /* 0xfffffffc00f0b947 */ /* 0x008fea000383ffff */
[----:B------:R-:W-:Y:S05]  /*8400*/  BRA `(.L_x_176) ;  /* 0xffffffbc003c7947 */ /* 0x000fea000383ffff */
.L_x_90:
[----:B-1----:R1:W3:Y:S02]  /*8410*/  SYNCS.PHASECHK.TRANS64.TRYWAIT P3, [R5+URZ+0x60], R4 ;  /* 0x00006004050075a7 */ /* 0x0022e4000806017f */
[----:B---3--:R-:W-:Y:S05]  /*8420*/  @!P3 NANOSLEEP.SYNCS 0x989680 ;  /* 0x009896800000b95d */ /* 0x008fea0003900000 */
[----:B------:R-:W3:Y:S02]  /*8430*/  @!P3 SYNCS.PHASECHK.TRANS64 P3, [R5+URZ+0x60], R4 ;  /* 0x000060040500b5a7 */ /* 0x000ee4000806007f */
[----:B---3--:R-:W-:Y:S05]  /*8440*/  @!P3 BRA `(.L_x_90) ;  /* 0xfffffffc00f0b947 */ /* 0x008fea000383ffff */
[----:B------:R-:W-:Y:S05]  /*8450*/  BRA `(.L_x_177) ;  /* 0xffffffc4002c7947 */ /* 0x000fea000383ffff */
.L_x_110:
[----:B-1----:R-:W-:-:S04]  /*8460*/  IMAD.U32 R3, RZ, RZ, UR4 ;  /* 0x00000004ff037e24 */ /* 0x002fc8000f8e00ff */
[----:B------:R1:W2:Y:S03]  /*8470*/  SYNCS.PHASECHK.TRANS64.TRYWAIT P0, [R3+URZ+0xa8], R0 ;  /* 0x0000a800030075a7 */ /* 0x0002a6000800017f */
[----:B--2---:R-:W-:Y:S05]  /*8480*/  @!P0 NANOSLEEP.SYNCS 0x989680 ;  /* 0x009896800000895d */ /* 0x004fea0003900000 */
[----:B------:R-:W2:Y:S02]  /*8490*/  @!P0 SYNCS.PHASECHK.TRANS64 P0, [R3+URZ+0xa8], R0 ;  /* 0x0000a800030085a7 */ /* 0x000ea4000800007f */
[----:B--2---:R-:W-:Y:S05]  /*84a0*/  @!P0 BRA `(.L_x_110) ;  /* 0xfffffffc00ec8947 */ /* 0x004fea000383ffff */
[----:B------:R-:W-:Y:S05]  /*84b0*/  BRA `(.L_x_109) ;  /* 0xffffffd800b87947 */ /* 0x000fea000383ffff */
.L_x_119:
[----:B-1----:R-:W-:-:S04]  /*84c0*/  IMAD.U32 R5, RZ, RZ, UR4 ;  /* 0x00000004ff057e24 */ /* 0x002fc8000f8e00ff */
[----:B------:R1:W2:Y:S03]  /*84d0*/  SYNCS.PHASECHK.TRANS64.TRYWAIT P1, [R5+URZ+0x80], R4 ;  /* 0x00008004050075a7 */ /* 0x0002a6000802017f */
[----:B--2---:R-:W-:Y:S05]  /*84e0*/  @!P1 NANOSLEEP.SYNCS 0x989680 ;  /* 0x009896800000995d */ /* 0x004fea0003900000 */
[----:B------:R-:W2:Y:S02]  /*84f0*/  @!P1 SYNCS.PHASECHK.TRANS64 P1, [R5+URZ+0x80], R4 ;  /* 0x00008004050095a7 */ /* 0x000ea4000802007f */
[----:B--2---:R-:W-:Y:S05]  /*8500*/  @!P1 BRA `(.L_x_119) ;  /* 0xfffffffc00ec9947 */ /* 0x004fea000383ffff */
[----:B------:R-:W-:Y:S05]  /*8510*/  BRA `(.L_x_178) ;  /* 0xffffffdc00a07947 */ /* 0x000fea000383ffff */
.L_x_125:
[----:B-12---:R-:W-:-:S04]  /*8520*/  IMAD.U32 R5, RZ, RZ, UR4 ;  /* 0x00000004ff057e24 */ /* 0x006fc8000f8e00ff */
[----:B------:R1:W2:Y:S03]  /*8530*/  SYNCS.PHASECHK.TRANS64.TRYWAIT P1, [R5+URZ+0x88], R4 ;  /* 0x00008804050075a7 */ /* 0x0002a6000802017f */
[----:B--2---:R-:W-:Y:S05]  /*8540*/  @!P1 NANOSLEEP.SYNCS 0x989680 ;  /* 0x009896800000995d */ /* 0x004fea0003900000 */
[----:B------:R-:W2:Y:S02]  /*8550*/  @!P1 SYNCS.PHASECHK.TRANS64 P1, [R5+URZ+0x88], R4 ;  /* 0x00008804050095a7 */ /* 0x000ea4000802007f */
[----:B--2---:R-:W-:Y:S05]  /*8560*/  @!P1 BRA `(.L_x_125) ;  /* 0xfffffffc00ec9947 */ /* 0x004fea000383ffff */
[----:B------:R-:W-:Y:S05]  /*8570*/  BRA `(.L_x_179) ;  /* 0xffffffdc00e87947 */ /* 0x000fea000383ffff */
.L_x_131:
[----:B-123--:R-:W-:-:S04]  /*8580*/  IMAD.U32 R5, RZ, RZ, UR4 ;  /* 0x00000004ff057e24 */ /* 0x00efc8000f8e00ff */
[----:B------:R1:W2:Y:S03]  /*8590*/  SYNCS.PHASECHK.TRANS64.TRYWAIT P1, [R5+URZ+0x90], R4 ;  /* 0x00009004050075a7 */ /* 0x0002a6000802017f */
[----:B--2---:R-:W-:Y:S05]  /*85a0*/  @!P1 NANOSLEEP.SYNCS 0x989680 ;  /* 0x009896800000995d */ /* 0x004fea0003900000 */
[----:B------:R-:W2:Y:S02]  /*85b0*/  @!P1 SYNCS.PHASECHK.TRANS64 P1, [R5+URZ+0x90], R4 ;  /* 0x00009004050095a7 */ /* 0x000ea4000802007f */
[----:B--2---:R-:W-:Y:S05]  /*85c0*/  @!P1 BRA `(.L_x_131) ;  /* 0xfffffffc00ec9947 */ /* 0x004fea000383ffff */
[----:B------:R-:W-:Y:S05]  /*85d0*/  BRA `(.L_x_180) ;  /* 0xffffffe000387947 */ /* 0x000fea000383ffff */
.L_x_137:
[----:B-1234-:R-:W-:-:S04]  /*85e0*/  IMAD.U32 R5, RZ, RZ, UR4 ;  /* 0x00000004ff057e24 */ /* 0x01efc8000f8e00ff */
[----:B------:R1:W2:Y:S03]  /*85f0*/  SYNCS.PHASECHK.TRANS64.TRYWAIT P1, [R5+URZ+0x98], R4 ;  /* 0x00009804050075a7 */ /* 0x0002a6000802017f */
[----:B--2---:R-:W-:Y:S05]  /*8600*/  @!P1 NANOSLEEP.SYNCS 0x989680 ;  /* 0x009896800000995d */ /* 0x004fea0003900000 */
[----:B------:R-:W2:Y:S02]  /*8610*/  @!P1 SYNCS.PHASECHK.TRANS64 P1, [R5+URZ+0x98], R4 ;  /* 0x00009804050095a7 */ /* 0x000ea4000802007f */
[----:B--2---:R-:W-:Y:S05]  /*8620*/  @!P1 BRA `(.L_x_137) ;  /* 0xfffffffc00ec9947 */ /* 0x004fea000383ffff */
[----:B------:R-:W-:Y:S05]  /*8630*/  BRA `(.L_x_181) ;  /* 0xffffffe000887947 */ /* 0x000fea000383ffff */
.L_x_147:
[----:B-1----:R1:W2:Y:S02]  /*8640*/  SYNCS.PHASECHK.TRANS64.TRYWAIT P0, [R3+URZ+0x80], R2 ;  /* 0x00008002030075a7 */ /* 0x0022a4000800017f */
[----:B--2---:R-:W-:Y:S05]  /*8650*/  @!P0 NANOSLEEP.SYNCS 0x989680 ;  /* 0x009896800000895d */ /* 0x004fea0003900000 */
[----:B------:R-:W2:Y:S02]  /*8660*/  @!P0 SYNCS.PHASECHK.TRANS64 P0, [R3+URZ+0x80], R2 ;  /* 0x00008002030085a7 */ /* 0x000ea4000800007f */
[----:B--2---:R-:W-:Y:S05]  /*8670*/  @!P0 BRA `(.L_x_147) ;  /* 0xfffffffc00f08947 */ /* 0x004fea000383ffff */
[----:B------:R-:W-:Y:S05]  /*8680*/  BRA `(.L_x_182) ;  /* 0xffffffe800847947 */ /* 0x000fea000383ffff */
.L_x_149:
[----:B--2---:R2:W1:Y:S02]  /*8690*/  SYNCS.PHASECHK.TRANS64.TRYWAIT P0, [R3+URZ+0x88], R2 ;  /* 0x00008802030075a7 */ /* 0x004464000800017f */
[----:B-1----:R-:W-:Y:S05]  /*86a0*/  @!P0 NANOSLEEP.SYNCS 0x989680 ;  /* 0x009896800000895d */ /* 0x002fea0003900000 */
[----:B------:R-:W1:Y:S02]  /*86b0*/  @!P0 SYNCS.PHASECHK.TRANS64 P0, [R3+URZ+0x88], R2 ;  /* 0x00008802030085a7 */ /* 0x000e64000800007f */
[----:B-1----:R-:W-:Y:S05]  /*86c0*/  @!P0 BRA `(.L_x_149) ;  /* 0xfffffffc00f08947 */ /* 0x002fea000383ffff */
[----:B------:R-:W-:Y:S05]  /*86d0*/  BRA `(.L_x_183) ;  /* 0xffffffe800807947 */ /* 0x000fea000383ffff */
.L_x_151:
[----:B------:R1:W1:Y:S02]  /*86e0*/  SYNCS.PHASECHK.TRANS64.TRYWAIT P0, [R3+URZ+0x90], R2 ;  /* 0x00009002030075a7 */ /* 0x000264000800017f */
[----:B-1----:R-:W-:Y:S05]  /*86f0*/  @!P0 NANOSLEEP.SYNCS 0x989680 ;  /* 0x009896800000895d */ /* 0x002fea0003900000 */
[----:B------:R-:W1:Y:S02]  /*8700*/  @!P0 SYNCS.PHASECHK.TRANS64 P0, [R3+URZ+0x90], R2 ;  /* 0x00009002030085a7 */ /* 0x000e64000800007f */
[----:B-1----:R-:W-:Y:S05]  /*8710*/  @!P0 BRA `(.L_x_151) ;  /* 0xfffffffc00f08947 */ /* 0x002fea000383ffff */
[----:B------:R-:W-:Y:S05]  /*8720*/  BRA `(.L_x_184) ;  /* 0xffffffe8007c7947 */ /* 0x000fea000383ffff */
.L_x_155:
[----:B------:R-:W-:Y:S01]  /*8730*/  BSSY B1, `(.L_x_185) ;  /* 0x0000006000017945 */ /* 0x000fe20003800000 */
[----:B------:R-:W-:-:S07]  /*8740*/  IMAD.MOV.U32 R15, RZ, RZ, -0x1 ;  /* 0xffffffffff0f7424 */ /* 0x000fce00078e00ff */
[----:B------:R-:W-:Y:S05]  /*8750*/  WARPSYNC.COLLECTIVE R15, `(.L_x_186) ;  /* 0x000000000f0c7348 */ /* 0x000fea0003c00000 */
[----:B------:R-:W-:Y:S02]  /*8760*/  ELECT P6, UR62, PT ;  /* 0x00000000003e782f */ /* 0x000fe400038c0000 */
[----:B------:R-:W-:Y:S01]  /*8770*/  MOV R14, UR62 ;  /* 0x0000003e000e7c02 */ /* 0x000fe20008000f00 */
[----:B------:R-:W-:Y:S10]  /*8780*/  ENDCOLLECTIVE ;  /* 0x000000000000791b */ /* 0x000ff40003800000 */
.L_x_186:
[----:B------:R-:W-:Y:S05]  /*8790*/  BSYNC B1 ;  /* 0x0000000000017941 */ /* 0x000fea0003800000 */
.L_x_185:
[----:B------:R-:W-:Y:S05]  /*87a0*/  BRA `(.L_x_187) ;  /* 0xffffffe800f47947 */ /* 0x000fea000383ffff */
.L_x_158:
[----:B-1----:R1:W2:Y:S02]  /*87b0*/  SYNCS.PHASECHK.TRANS64.TRYWAIT P0, [R14+URZ+0x30], R7 ;  /* 0x000030070e0075a7 */ /* 0x0022a4000800017f */
[----:B--2---:R-:W-:Y:S05]  /*87c0*/  @!P0 NANOSLEEP.SYNCS 0x989680 ;  /* 0x009896800000895d */ /* 0x004fea0003900000 */
[----:B------:R-:W2:Y:S02]  /*87d0*/  @!P0 SYNCS.PHASECHK.TRANS64 P0, [R14+URZ+0x30], R7 ;  /* 0x000030070e0085a7 */ /* 0x000ea4000800007f */
[----:B--2---:R-:W-:Y:S05]  /*87e0*/  @!P0 BRA `(.L_x_158) ;  /* 0xfffffffc00f08947 */ /* 0x004fea000383ffff */
[----:B------:R-:W-:Y:S05]  /*87f0*/  BRA `(.L_x_188) ;  /* 0xffffffec002c7947 */ /* 0x000fea000383ffff */
.L_x_166:
[----:B------:R-:W-:Y:S01]  /*8800*/  BSSY B0, `(.L_x_189) ;  /* 0x0000006000007945 */ /* 0x000fe20003800000 */
[----:B------:R-:W-:-:S07]  /*8810*/  IMAD.MOV.U32 R15, RZ, RZ, -0x1 ;  /* 0xffffffffff0f7424 */ /* 0x000fce00078e00ff */
[----:B-1----:R-:W-:Y:S05]  /*8820*/  WARPSYNC.COLLECTIVE R15, `(.L_x_190) ;  /* 0x000000000f0c7348 */ /* 0x002fea0003c00000 */
[----:B------:R-:W-:Y:S02]  /*8830*/  ELECT P6, UR62, PT ;  /* 0x00000000003e782f */ /* 0x000fe400038c0000 */
[----:B------:R-:W-:Y:S01]  /*8840*/  MOV R14, UR62 ;  /* 0x0000003e000e7c02 */ /* 0x000fe20008000f00 */
[----:B-1----:R-:W-:Y:S10]  /*8850*/  ENDCOLLECTIVE ;  /* 0x000000000000791b */ /* 0x002ff40003800000 */
.L_x_190:
[----:B------:R-:W-:Y:S05]  /*8860*/  BSYNC B0 ;  /* 0x0000000000007941 */ /* 0x000fea0003800000 */
.L_x_189:
[----:B------:R-:W-:Y:S05]  /*8870*/  BRA `(.L_x_191) ;  /* 0xfffffff400807947 */ /* 0x000fea000383ffff */
.L_x_168:
[----:B--2---:R2:W3:Y:S02]  /*8880*/  SYNCS.PHASECHK.TRANS64.TRYWAIT P0, [R7+URZ], R2 ;  /* 0x00000002070075a7 */ /* 0x0044e4000800017f */
[----:B---3--:R-:W-:Y:S05]  /*8890*/  @!P0 NANOSLEEP.SYNCS 0x989680 ;  /* 0x009896800000895d */ /* 0x008fea0003900000 */
[----:B------:R-:W3:Y:S02]  /*88a0*/  @!P0 SYNCS.PHASECHK.TRANS64 P0, [R7+URZ], R2 ;  /* 0x00000002070085a7 */ /* 0x000ee4000800007f */
[----:B---3--:R-:W-:Y:S05]  /*88b0*/  @!P0 BRA `(.L_x_168) ;  /* 0xfffffffc00f08947 */ /* 0x008fea000383ffff */
[----:B------:R-:W-:Y:S05]  /*88c0*/  BRA `(.L_x_192) ;  /* 0xfffffff400bc7947 */ /* 0x000fea000383ffff */
.L_x_169:
[----:B--2---:R2:W3:Y:S02]  /*88d0*/  SYNCS.PHASECHK.TRANS64.TRYWAIT P0, [R9+URZ], R4 ;  /* 0x00000004090075a7 */ /* 0x0044e4000800017f */
[----:B---3--:R-:W-:Y:S05]  /*88e0*/  @!P0 NANOSLEEP.SYNCS 0x989680 ;  /* 0x009896800000895d */ /* 0x008fea0003900000 */
[----:B------:R-:W3:Y:S02]  /*88f0*/  @!P0 SYNCS.PHASECHK.TRANS64 P0, [R9+URZ], R4 ;  /* 0x00000004090085a7 */ /* 0x000ee4000800007f */
[----:B---3--:R-:W-:Y:S05]  /*8900*/  @!P0 BRA `(.L_x_169) ;  /* 0xfffffffc00f08947 */ /* 0x008fea000383ffff */
[----:B------:R-:W-:Y:S05]  /*8910*/  BRA `(.L_x_193) ;  /* 0xfffffff400cc7947 */ /* 0x000fea000383ffff */
.L_x_170:
[----:B--2---:R2:W3:Y:S02]  /*8920*/  SYNCS.PHASECHK.TRANS64.TRYWAIT P0, [R6+URZ], R5 ;  /* 0x00000005060075a7 */ /* 0x0044e4000800017f */
[----:B---3--:R-:W-:Y:S05]  /*8930*/  @!P0 NANOSLEEP.SYNCS 0x989680 ;  /* 0x009896800000895d */ /* 0x008fea0003900000 */
[----:B------:R-:W3:Y:S02]  /*8940*/  @!P0 SYNCS.PHASECHK.TRANS64 P0, [R6+URZ], R5 ;  /* 0x00000005060085a7 */ /* 0x000ee4000800007f */
[----:B---3--:R-:W-:Y:S05]  /*8950*/  @!P0 BRA `(.L_x_170) ;  /* 0xfffffffc00f08947 */ /* 0x008fea000383ffff */
[----:B------:R-:W-:Y:S05]  /*8960*/  BRA `(.L_x_194) ;  /* 0xfffffff400dc7947 */ /* 0x000fea000383ffff */
.L_x_171:
[----:B--2---:R2:W3:Y:S02]  /*8970*/  SYNCS.PHASECHK.TRANS64.TRYWAIT P0, [R9+URZ], R4 ;  /* 0x00000004090075a7 */ /* 0x0044e4000800017f */
[----:B---3--:R-:W-:Y:S05]  /*8980*/  @!P0 NANOSLEEP.SYNCS 0x989680 ;  /* 0x009896800000895d */ /* 0x008fea0003900000 */
[----:B------:R-:W3:Y:S02]  /*8990*/  @!P0 SYNCS.PHASECHK.TRANS64 P0, [R9+URZ], R4 ;  /* 0x00000004090085a7 */ /* 0x000ee4000800007f */
[----:B---3--:R-:W-:Y:S05]  /*89a0*/  @!P0 BRA `(.L_x_171) ;  /* 0xfffffffc00f08947 */ /* 0x008fea000383ffff */
[----:B------:R-:W-:Y:S05]  /*89b0*/  BRA `(.L_x_195) ;  /* 0xfffffff400ec7947 */ /* 0x000fea000383ffff */
.L_x_172:
[----:B---3--:R3:W4:Y:S02]  /*89c0*/  SYNCS.PHASECHK.TRANS64.TRYWAIT P0, [R6+URZ], R5 ;  /* 0x00000005060075a7 */ /* 0x008724000800017f */
[----:B----4-:R-:W-:Y:S05]  /*89d0*/  @!P0 NANOSLEEP.SYNCS 0x989680 ;  /* 0x009896800000895d */ /* 0x010fea0003900000 */
[----:B------:R-:W4:Y:S02]  /*89e0*/  @!P0 SYNCS.PHASECHK.TRANS64 P0, [R6+URZ], R5 ;  /* 0x00000005060085a7 */ /* 0x000f24000800007f */
[----:B----4-:R-:W-:Y:S05]  /*89f0*/  @!P0 BRA `(.L_x_172) ;  /* 0xfffffffc00f08947 */ /* 0x010fea000383ffff */
[----:B------:R-:W-:Y:S05]  /*8a00*/  BRA `(.L_x_196) ;  /* 0xfffffff400f47947 */ /* 0x000fea000383ffff */
.L_x_197:
[----:B------:R-:W-:-:S00]  /*8a10*/  BRA `(.L_x_197) ;  /* 0xfffffffc00fc7947 */ /* 0x000fc0000383ffff */
[----:B------:R-:W-:-:S00]  /*8a20*/  NOP ;  /* 0x0000000000007918 */ /* 0x000fc00000000000 */
        /* <DEDUP_REMOVED lines=13> */
.L_x_198:


//--------------------- .nv.global.init           --------------------------
	.section	.nv.global.init,"aw",@progbits
.nv.global.init:
	.type		$str$22,@object
	.size		$str$22,($str$26 - $str$22)
$str$22:
        /*0000*/ 	.byte	0x6b, 0x5f, 0x74, 0x69, 0x6c, 0x65, 0x5f, 0x63, 0x6f, 0x75, 0x6e, 0x74, 0x20, 0x3e, 0x3d, 0x20
        /*0010*/ 	.byte	0x31, 0x00
	.type		$str$26,@object
	.size		$str$26,($str$27 - $str$26)
$str$26:
        /*0012*/ 	.byte	0x28, 0x61, 0x64, 0x64, 0x72, 0x65, 0x73, 0x73, 0x20, 0x26, 0x20, 0x6d, 0x61, 0x73, 0x6b, 0x29
        /*0022*/ 	.byte	0x20, 0x3d, 0x3d, 0x20, 0x30, 0x00
	.type		$str$27,@object
	.size		$str$27,($str$23 - $str$27)
$str$27:
        /*0028*/ 	.byte	0x2f, 0x74, 0x6d, 0x70, 0x2f, 0x63, 0x75, 0x74, 0x6c, 0x61, 0x73, 0x73, 0x5f, 0x73, 0x77, 0x65
        /*0038*/ 	.byte	0x65, 0x70, 0x5f, 0x73, 0x72, 0x63, 0x2f, 0x69, 0x6e, 0x63, 0x6c, 0x75, 0x64, 0x65, 0x2f, 0x63
        /*0048*/ 	.byte	0x75, 0x74, 0x65, 0x2f, 0x70, 0x6f, 0x69, 0x6e, 0x74, 0x65, 0x72, 0x5f, 0x66, 0x6c, 0x61, 0x67
        /*0058*/ 	.byte	0x67, 0x65, 0x64, 0x2e, 0x68, 0x70, 0x70, 0x00
	.type		$str$23,@object
	.size		$str$23,(__unnamed_2 - $str$23)
$str$23:
        /*0060*/ 	.byte	0x2f, 0x74, 0x6d, 0x70, 0x2f, 0x63, 0x75, 0x74, 0x6c, 0x61, 0x73, 0x73, 0x5f, 0x73, 0x77, 0x65
        /*0070*/ 	.byte	0x65, 0x70, 0x5f, 0x73, 0x72, 0x63, 0x2f, 0x69, 0x6e, 0x63, 0x6c, 0x75, 0x64, 0x65, 0x2f, 0x63
        /*0080*/ 	.byte	0x75, 0x74, 0x6c, 0x61, 0x73, 0x73, 0x2f, 0x67, 0x65, 0x6d, 0x6d, 0x2f, 0x63, 0x6f, 0x6c, 0x6c
        /*0090*/ 	.byte	0x65, 0x63, 0x74, 0x69, 0x76, 0x65, 0x2f, 0x73, 0x6d, 0x39, 0x30, 0x5f, 0x6d, 0x6d, 0x61, 0x5f
        /*00a0*/ 	.byte	0x74, 0x6d, 0x61, 0x5f, 0x67, 0x6d, 0x6d, 0x61, 0x5f, 0x73, 0x73, 0x5f, 0x77, 0x61, 0x72, 0x70
        /*00b0*/ 	.byte	0x73, 0x70, 0x65, 0x63, 0x69, 0x61, 0x6c, 0x69, 0x7a, 0x65, 0x64, 0x2e, 0x68, 0x70, 0x70, 0x00
	.type		__unnamed_2,@object
	.size		__unnamed_2,(__unnamed_1 - __unnamed_2)
__unnamed_2:
        /*00c0*/ 	.byte	0x61, 0x75, 0x74, 0x6f, 0x20, 0x63, 0x75, 0x74, 0x65, 0x3a, 0x3a, 0x61, 0x73, 0x5f, 0x70, 0x6f
        /* <DEDUP_REMOVED lines=27> */
        /*0280*/ 	.byte	0x3c, 0x34, 0x30, 0x39, 0x36, 0x3e, 0x3e, 0x3e, 0x3e, 0x3e, 0x5d, 0x00
	.type		__unnamed_1,@object
	.size		__unnamed_1,(.L_0 - __unnamed_1)
__unnamed_1:
        /* <DEDUP_REMOVED lines=181> */
        /*0ddc*/ 	.byte	0x75, 0x74, 0x65, 0x3a, 0x3a, 0x69, 0x64, 0x65, 0x6e, 0x74, 0x69, 0x74, 0x79, 0x5d, 0x00
.L_0:


//--------------------- .nv.shared._ZN7cutlass13device_kernelINS_4gemm6kernel13GemmUniversalIN4cute5tupleIJiiiiEEENS1_10collective13CollectiveMmaINS1_34MainloopSm90TmaGmmaWarpSpecializedILi6ENS5_IJNS4_1CILi2EEENSA_ILi1EEESC_EEENS1_35KernelTmaWarpSpecializedCooperativeEEENS5_IJNSA_ILi128EEESG_NSA_ILi64EEEEEENS_10bfloat16_tENS5_IJlSC_lEEESJ_SK_NS4_8TiledMMAINS4_8MMA_AtomIJNS4_4SM904GMMA28MMA_64x128x16_F32BF16BF16_SSILNSO_5MajorE0ELSQ_0ELNSO_7ScaleInE1ELSR_1EEEEEENS4_6LayoutISD_NS5_IJSC_NSA_ILi0EEESV_EEEEENS5_IJNS4_10UnderscoreESY_SY_EEEEENS4_13SM90_TMA_LOADENS4_14ComposedLayoutINS4_7SwizzleILi3ELi4ELi3EEENS4_18smem_ptr_flag_bitsILi16EEENSU_INS5_IJNSA_ILi8EEESH_EEENS5_IJSH_SC_EEEEEEEvNS4_8identityENS4_23SM90_TMA_LOAD_MULTICASTES1B_vS1C_EENS_8epilogue10collective18CollectiveEpilogueINS1F_22Sm90TmaWarpSpecializedILi4ELi2ELi16ELb1ELb0EEEJSI_NS5_IJSG_NSA_ILi32EEEEEESJ_SK_SJ_SK_NS1F_6fusion15FusionCallbacksIS1J_NS1M_17LinCombPerRowBiasISJ_fSJ_SJ_fLi8ELNS_15FloatRoundStyleE2EEESI_S1L_JEEES11_NS12_INS13_ILi2ELi4ELi3EEES16_NSU_INS5_IJS17_S1K_EEENS5_IJS1K_SC_EEEEEEENS4_17SM75_U32x4_LDSM_NENS4_14SM90_TMA_STOREES1W_NS4_17SM90_U32x4_STSM_NENS4_9Copy_AtomIJS1Z_NS_6half_tEEEEvEEEvvEEEEvNT_6ParamsE --------------------------
	.section	.nv.shared._ZN7cutlass13device_kernelINS_4gemm6kernel13GemmUniversalIN4cute5tupleIJiiiiEEENS1_10collective13CollectiveMmaINS1_34MainloopSm90TmaGmmaWarpSpecializedILi6ENS5_IJNS4_1CILi2EEENSA_ILi1EEESC_EEENS1_35KernelTmaWarpSpecializedCooperativeEEENS5_IJNSA_ILi128EEESG_NSA_ILi64EEEEEENS_10bfloat16_tENS5_IJlSC_lEEESJ_SK_NS4_8TiledMMAINS4_8MMA_AtomIJNS4_4SM904GMMA28MMA_64x128x16_F32BF16BF16_SSILNSO_5MajorE0ELSQ_0ELNSO_7ScaleInE1ELSR_1EEEEEENS4_6LayoutISD_NS5_IJSC_NSA_ILi0EEESV_EEEEENS5_IJNS4_10UnderscoreESY_SY_EEEEENS4_13SM90_TMA_LOADENS4_14ComposedLayoutINS4_7SwizzleILi3ELi4ELi3EEENS4_18smem_ptr_flag_bitsILi16EEENSU_INS5_IJNSA_ILi8EEESH_EEENS5_IJSH_SC_EEEEEEEvNS4_8identityENS4_23SM90_TMA_LOAD_MULTICASTES1B_vS1C_EENS_8epilogue10collective18CollectiveEpilogueINS1F_22Sm90TmaWarpSpecializedILi4ELi2ELi16ELb1ELb0EEEJSI_NS5_IJSG_NSA_ILi32EEEEEESJ_SK_SJ_SK_NS1F_6fusion15FusionCallbacksIS1J_NS1M_17LinCombPerRowBiasISJ_fSJ_SJ_fLi8ELNS_15FloatRoundStyleE2EEESI_S1L_JEEES11_NS12_INS13_ILi2ELi4ELi3EEES16_NSU_INS5_IJS17_S1K_EEENS5_IJS1K_SC_EEEEEEENS4_17SM75_U32x4_LDSM_NENS4_14SM90_TMA_STOREES1W_NS4_17SM90_U32x4_STSM_NENS4_9Copy_AtomIJS1Z_NS_6half_tEEEEvEEEvvEEEEvNT_6ParamsE,"aw",@nobits
	.sectionflags	@""
	.align	16
	.zero		1024


//--------------------- .nv.shared.reserved.0     --------------------------
	.section	.nv.shared.reserved.0,"aw",@nobits
	.weak		__nv_reservedSMEM_offset_0_alias
	.size		__nv_reservedSMEM_offset_0_alias, 0, 0
	.other		__nv_reservedSMEM_offset_0_alias,@"STO_CUDA_RESERVED_SHARED STV_DEFAULT"
__nv_reservedSMEM_offset_0_alias:
	.zero		0


//--------------------- .nv.global                --------------------------
	.section	.nv.global,"aw",@nobits
.nv.global:
	.type		_ZN39_INTERNAL_f3e342d1_4_k_cu_b2b1043b_27854cute1_E,@object
	.size		_ZN39_INTERNAL_f3e342d1_4_k_cu_b2b1043b_27854cute1_E,(_ZN39_INTERNAL_f3e342d1_4_k_cu_b2b1043b_27854cuda3std3__45__cpo6cbeginE - _ZN39_INTERNAL_f3e342d1_4_k_cu_b2b1043b_27854cute1_E)
_ZN39_INTERNAL_f3e342d1_4_k_cu_b2b1043b_27854cute1_E:
	.zero		1
	.type		_ZN39_INTERNAL_f3e342d1_4_k_cu_b2b1043b_27854cuda3std3__45__cpo6cbeginE,@object
	.size		_ZN39_INTERNAL_f3e342d1_4_k_cu_b2b1043b_27854cuda3std3__45__cpo6cbeginE,(_ZN39_INTERNAL_f3e342d1_4_k_cu_b2b1043b_27854cuda3std3__48in_placeE - _ZN39_INTERNAL_f3e342d1_4_k_cu_b2b1043b_27854cuda3std3__45__cpo6cbeginE)
_ZN39_INTERNAL_f3e342d1_4_k_cu_b2b1043b_27854cuda3std3__45__cpo6cbeginE:
	.zero		1
	.type		_ZN39_INTERNAL_f3e342d1_4_k_cu_b2b1043b_27854cuda3std3__48in_placeE,@object
	.size		_ZN39_INTERNAL_f3e342d1_4_k_cu_b2b1043b_27854cuda3std3__48in_placeE,(_ZN39_INTERNAL_f3e342d1_4_k_cu_b2b1043b_27854cuda3std6ranges3__45__cpo9iter_moveE - _ZN39_INTERNAL_f3e342d1_4_k_cu_b2b1043b_27854cuda3std3__48in_placeE)
_ZN39_INTERNAL_f3e342d1_4_k_cu_b2b1043b_27854cuda3std3__48in_placeE:
	.zero		1
	.type		_ZN39_INTERNAL_f3e342d1_4_k_cu_b2b1043b_27854cuda3std6ranges3__45__cpo9iter_moveE,@object
	.size		_ZN39_INTERNAL_f3e342d1_4_k_cu_b2b1043b_27854cuda3std6ranges3__45__cpo9iter_moveE,(_ZN39_INTERNAL_f3e342d1_4_k_cu_b2b1043b_27854cuda3std3__45__cpo5beginE - _ZN39_INTERNAL_f3e342d1_4_k_cu_b2b1043b_27854cuda3std6ranges3__45__cpo9iter_moveE)
_ZN39_INTERNAL_f3e342d1_4_k_cu_b2b1043b_27854cuda3std6ranges3__45__cpo9iter_moveE:
	.zero		1
	.type		_ZN39_INTERNAL_f3e342d1_4_k_cu_b2b1043b_27854cuda3std3__45__cpo5beginE,@object
	.size		_ZN39_INTERNAL_f3e342d1_4_k_cu_b2b1043b_27854cuda3std3__45__cpo5beginE,(_ZN39_INTERNAL_f3e342d1_4_k_cu_b2b1043b_27854cuda3std3__441_GLOBAL__N__f3e342d1_4_k_cu_b2b1043b_27856ignoreE - _ZN39_INTERNAL_f3e342d1_4_k_cu_b2b1043b_27854cuda3std3__45__cpo5beginE)
_ZN39_INTERNAL_f3e342d1_4_k_cu_b2b1043b_27854cuda3std3__45__cpo5beginE:
	.zero		1
	.type		_ZN39_INTERNAL_f3e342d1_4_k_cu_b2b1043b_27854cuda3std3__441_GLOBAL__N__f3e342d1_4_k_cu_b2b1043b_27856ignoreE,@object
	.size		_ZN39_INTERNAL_f3e342d1_4_k_cu_b2b1043b_27854cuda3std3__441_GLOBAL__N__f3e342d1_4_k_cu_b2b1043b_27856ignoreE,(_ZN39_INTERNAL_f3e342d1_4_k_cu_b2b1043b_27854cute7productE - _ZN39_INTERNAL_f3e342d1_4_k_cu_b2b1043b_27854cuda3std3__441_GLOBAL__N__f3e342d1_4_k_cu_b2b1043b_27856ignoreE)
_ZN39_INTERNAL_f3e342d1_4_k_cu_b2b1043b_27854cuda3std3__441_GLOBAL__N__f3e342d1_4_k_cu_b2b1043b_27856ignoreE:
	.zero		1
	.type		_ZN39_INTERNAL_f3e342d1_4_k_cu_b2b1043b_27854cute7productE,@object
	.size		_ZN39_INTERNAL_f3e342d1_4_k_cu_b2b1043b_27854cute7productE,(_ZN39_INTERNAL_f3e342d1_4_k_cu_b2b1043b_27854cuda3std3__45__cpo3endE - _ZN39_INTERNAL_f3e342d1_4_k_cu_b2b1043b_27854cute7productE)
_ZN39_INTERNAL_f3e342d1_4_k_cu_b2b1043b_27854cute7productE:
	.zero		1
	.type		_ZN39_INTERNAL_f3e342d1_4_k_cu_b2b1043b_27854cuda3std3__45__cpo3endE,@object
	.size		_ZN39_INTERNAL_f3e342d1_4_k_cu_b2b1043b_27854cuda3std3__45__cpo3endE,(_ZN39_INTERNAL_f3e342d1_4_k_cu_b2b1043b_27854cuda3std3__419piecewise_constructE - _ZN39_INTERNAL_f3e342d1_4_k_cu_b2b1043b_27854cuda3std3__45__cpo3endE)
_ZN39_INTERNAL_f3e342d1_4_k_cu_b2b1043b_27854cuda3std3__45__cpo3endE:
	.zero		1
	.type		_ZN39_INTERNAL_f3e342d1_4_k_cu_b2b1043b_27854cuda3std3__419piecewise_constructE,@object
	.size		_ZN39_INTERNAL_f3e342d1_4_k_cu_b2b1043b_27854cuda3std3__419piecewise_constructE,(_ZN39_INTERNAL_f3e342d1_4_k_cu_b2b1043b_27854cuda3std3__45__cpo4cendE - _ZN39_INTERNAL_f3e342d1_4_k_cu_b2b1043b_27854cuda3std3__419piecewise_constructE)
_ZN39_INTERNAL_f3e342d1_4_k_cu_b2b1043b_27854cuda3std3__419piecewise_constructE:
	.zero		1
	.type		_ZN39_INTERNAL_f3e342d1_4_k_cu_b2b1043b_27854cuda3std3__45__cpo4cendE,@object
	.size		_ZN39_INTERNAL_f3e342d1_4_k_cu_b2b1043b_27854cuda3std3__45__cpo4cendE,(_ZN39_INTERNAL_f3e342d1_4_k_cu_b2b1043b_27854cuda3std6ranges3__45__cpo4swapE - _ZN39_INTERNAL_f3e342d1_4_k_cu_b2b1043b_27854cuda3std3__45__cpo4cendE)
_ZN39_INTERNAL_f3e342d1_4_k_cu_b2b1043b_27854cuda3std3__45__cpo4cendE:
	.zero		1
	.type		_ZN39_INTERNAL_f3e342d1_4_k_cu_b2b1043b_27854cuda3std6ranges3__45__cpo4swapE,@object
	.size		_ZN39_INTERNAL_f3e342d1_4_k_cu_b2b1043b_27854cuda3std6ranges3__45__cpo4swapE,(.L_9 - _ZN39_INTERNAL_f3e342d1_4_k_cu_b2b1043b_27854cuda3std6ranges3__45__cpo4swapE)
_ZN39_INTERNAL_f3e342d1_4_k_cu_b2b1043b_27854cuda3std6ranges3__45__cpo4swapE:
	.zero		1
.L_9:


//--------------------- .nv.constant0._ZN7cutlass13device_kernelINS_4gemm6kernel13GemmUniversalIN4cute5tupleIJiiiiEEENS1_10collective13CollectiveMmaINS1_34MainloopSm90TmaGmmaWarpSpecializedILi6ENS5_IJNS4_1CILi2EEENSA_ILi1EEESC_EEENS1_35KernelTmaWarpSpecializedCooperativeEEENS5_IJNSA_ILi128EEESG_NSA_ILi64EEEEEENS_10bfloat16_tENS5_IJlSC_lEEESJ_SK_NS4_8TiledMMAINS4_8MMA_AtomIJNS4_4SM904GMMA28MMA_64x128x16_F32BF16BF16_SSILNSO_5MajorE0ELSQ_0ELNSO_7ScaleInE1ELSR_1EEEEEENS4_6LayoutISD_NS5_IJSC_NSA_ILi0EEESV_EEEEENS5_IJNS4_10UnderscoreESY_SY_EEEEENS4_13SM90_TMA_LOADENS4_14ComposedLayoutINS4_7SwizzleILi3ELi4ELi3EEENS4_18smem_ptr_flag_bitsILi16EEENSU_INS5_IJNSA_ILi8EEESH_EEENS5_IJSH_SC_EEEEEEEvNS4_8identityENS4_23SM90_TMA_LOAD_MULTICASTES1B_vS1C_EENS_8epilogue10collective18CollectiveEpilogueINS1F_22Sm90TmaWarpSpecializedILi4ELi2ELi16ELb1ELb0EEEJSI_NS5_IJSG_NSA_ILi32EEEEEESJ_SK_SJ_SK_NS1F_6fusion15FusionCallbacksIS1J_NS1M_17LinCombPerRowBiasISJ_fSJ_SJ_fLi8ELNS_15FloatRoundStyleE2EEESI_S1L_JEEES11_NS12_INS13_ILi2ELi4ELi3EEES16_NSU_INS5_IJS17_S1K_EEENS5_IJS1K_SC_EEEEEEENS4_17SM75_U32x4_LDSM_NENS4_14SM90_TMA_STOREES1W_NS4_17SM90_U32x4_STSM_NENS4_9Copy_AtomIJS1Z_NS_6half_tEEEEvEEEvvEEEEvNT_6ParamsE --------------------------
	.section	.nv.constant0._ZN7cutlass13device_kernelINS_4gemm6kernel13GemmUniversalIN4cute5tupleIJiiiiEEENS1_10collective13CollectiveMmaINS1_34MainloopSm90TmaGmmaWarpSpecializedILi6ENS5_IJNS4_1CILi2EEENSA_ILi1EEESC_EEENS1_35KernelTmaWarpSpecializedCooperativeEEENS5_IJNSA_ILi128EEESG_NSA_ILi64EEEEEENS_10bfloat16_tENS5_IJlSC_lEEESJ_SK_NS4_8TiledMMAINS4_8MMA_AtomIJNS4_4SM904GMMA28MMA_64x128x16_F32BF16BF16_SSILNSO_5MajorE0ELSQ_0ELNSO_7ScaleInE1ELSR_1EEEEEENS4_6LayoutISD_NS5_IJSC_NSA_ILi0EEESV_EEEEENS5_IJNS4_10UnderscoreESY_SY_EEEEENS4_13SM90_TMA_LOADENS4_14ComposedLayoutINS4_7SwizzleILi3ELi4ELi3EEENS4_18smem_ptr_flag_bitsILi16EEENSU_INS5_IJNSA_ILi8EEESH_EEENS5_IJSH_SC_EEEEEEEvNS4_8identityENS4_23SM90_TMA_LOAD_MULTICASTES1B_vS1C_EENS_8epilogue10collective18CollectiveEpilogueINS1F_22Sm90TmaWarpSpecializedILi4ELi2ELi16ELb1ELb0EEEJSI_NS5_IJSG_NSA_ILi32EEEEEESJ_SK_SJ_SK_NS1F_6fusion15FusionCallbacksIS1J_NS1M_17LinCombPerRowBiasISJ_fSJ_SJ_fLi8ELNS_15FloatRoundStyleE2EEESI_S1L_JEEES11_NS12_INS13_ILi2ELi4ELi3EEES16_NSU_INS5_IJS17_S1K_EEENS5_IJS1K_SC_EEEEEEENS4_17SM75_U32x4_LDSM_NENS4_14SM90_TMA_STOREES1W_NS4_17SM90_U32x4_STSM_NENS4_9Copy_AtomIJS1Z_NS_6half_tEEEEvEEEvvEEEEvNT_6ParamsE,"a",@progbits
	.sectionflags	@""
	.align	4
.nv.constant0._ZN7cutlass13device_kernelINS_4gemm6kernel13GemmUniversalIN4cute5tupleIJiiiiEEENS1_10collective13CollectiveMmaINS1_34MainloopSm90TmaGmmaWarpSpecializedILi6ENS5_IJNS4_1CILi2EEENSA_ILi1EEESC_EEENS1_35KernelTmaWarpSpecializedCooperativeEEENS5_IJNSA_ILi128EEESG_NSA_ILi64EEEEEENS_10bfloat16_tENS5_IJlSC_lEEESJ_SK_NS4_8TiledMMAINS4_8MMA_AtomIJNS4_4SM904GMMA28MMA_64x128x16_F32BF16BF16_SSILNSO_5MajorE0ELSQ_0ELNSO_7ScaleInE1ELSR_1EEEEEENS4_6LayoutISD_NS5_IJSC_NSA_ILi0EEESV_EEEEENS5_IJNS4_10UnderscoreESY_SY_EEEEENS4_13SM90_TMA_LOADENS4_14ComposedLayoutINS4_7SwizzleILi3ELi4ELi3EEENS4_18smem_ptr_flag_bitsILi16EEENSU_INS5_IJNSA_ILi8EEESH_EEENS5_IJSH_SC_EEEEEEEvNS4_8identityENS4_23SM90_TMA_LOAD_MULTICASTES1B_vS1C_EENS_8epilogue10collective18CollectiveEpilogueINS1F_22Sm90TmaWarpSpecializedILi4ELi2ELi16ELb1ELb0EEEJSI_NS5_IJSG_NSA_ILi32EEEEEESJ_SK_SJ_SK_NS1F_6fusion15FusionCallbacksIS1J_NS1M_17LinCombPerRowBiasISJ_fSJ_SJ_fLi8ELNS_15FloatRoundStyleE2EEESI_S1L_JEEES11_NS12_INS13_ILi2ELi4ELi3EEES16_NSU_INS5_IJS17_S1K_EEENS5_IJS1K_SC_EEEEEEENS4_17SM75_U32x4_LDSM_NENS4_14SM90_TMA_STOREES1W_NS4_17SM90_U32x4_STSM_NENS4_9Copy_AtomIJS1Z_NS_6half_tEEEEvEEEvvEEEEvNT_6ParamsE:
	.zero		2432


//--------------------- SYMBOLS --------------------------

	.type		.nv.reservedSmem.offset0,@object
	.size		.nv.reservedSmem.offset0,0x4
	.type		__assertfail,@function
